//
// Generated by NVIDIA NVVM Compiler
//
// Compiler Build ID: CL-36424714
// Cuda compilation tools, release 13.0, V13.0.88
// Based on NVVM 20.0.0
//

.version 9.0
.target sm_100
.address_size 64


.entry _ZN36_GLOBAL__N__12d6daaf_4_k_cu_ccf3241925tensor_copy_region_kernelILi256EEEvPKfPfiPKiS5_S5_S5_S5_(
	.param .u64 .ptr .align 1 _ZN36_GLOBAL__N__12d6daaf_4_k_cu_ccf3241925tensor_copy_region_kernelILi256EEEvPKfPfiPKiS5_S5_S5_S5__param_0,
	.param .u64 .ptr .align 1 _ZN36_GLOBAL__N__12d6daaf_4_k_cu_ccf3241925tensor_copy_region_kernelILi256EEEvPKfPfiPKiS5_S5_S5_S5__param_1,
	.param .u32 _ZN36_GLOBAL__N__12d6daaf_4_k_cu_ccf3241925tensor_copy_region_kernelILi256EEEvPKfPfiPKiS5_S5_S5_S5__param_2,
	.param .u64 .ptr .align 1 _ZN36_GLOBAL__N__12d6daaf_4_k_cu_ccf3241925tensor_copy_region_kernelILi256EEEvPKfPfiPKiS5_S5_S5_S5__param_3,
	.param .u64 .ptr .align 1 _ZN36_GLOBAL__N__12d6daaf_4_k_cu_ccf3241925tensor_copy_region_kernelILi256EEEvPKfPfiPKiS5_S5_S5_S5__param_4,
	.param .u64 .ptr .align 1 _ZN36_GLOBAL__N__12d6daaf_4_k_cu_ccf3241925tensor_copy_region_kernelILi256EEEvPKfPfiPKiS5_S5_S5_S5__param_5,
	.param .u64 .ptr .align 1 _ZN36_GLOBAL__N__12d6daaf_4_k_cu_ccf3241925tensor_copy_region_kernelILi256EEEvPKfPfiPKiS5_S5_S5_S5__param_6,
	.param .u64 .ptr .align 1 _ZN36_GLOBAL__N__12d6daaf_4_k_cu_ccf3241925tensor_copy_region_kernelILi256EEEvPKfPfiPKiS5_S5_S5_S5__param_7
)
{
	.local .align 16 .b8 	__local_depot0[16];
	.reg .b64 	%SP;
	.reg .b64 	%SPL;
	.reg .pred 	%p<33>;
	.reg .b32 	%r<202>;
	.reg .b32 	%f<2>;
	.reg .b64 	%rd<218>;

	mov.u64 	%SPL, __local_depot0;
	ld.param.u64 	%rd69, [_ZN36_GLOBAL__N__12d6daaf_4_k_cu_ccf3241925tensor_copy_region_kernelILi256EEEvPKfPfiPKiS5_S5_S5_S5__param_1];
	ld.param.u32 	%r35, [_ZN36_GLOBAL__N__12d6daaf_4_k_cu_ccf3241925tensor_copy_region_kernelILi256EEEvPKfPfiPKiS5_S5_S5_S5__param_2];
	ld.param.u64 	%rd71, [_ZN36_GLOBAL__N__12d6daaf_4_k_cu_ccf3241925tensor_copy_region_kernelILi256EEEvPKfPfiPKiS5_S5_S5_S5__param_3];
	ld.param.u64 	%rd72, [_ZN36_GLOBAL__N__12d6daaf_4_k_cu_ccf3241925tensor_copy_region_kernelILi256EEEvPKfPfiPKiS5_S5_S5_S5__param_4];
	ld.param.u64 	%rd73, [_ZN36_GLOBAL__N__12d6daaf_4_k_cu_ccf3241925tensor_copy_region_kernelILi256EEEvPKfPfiPKiS5_S5_S5_S5__param_5];
	ld.param.u64 	%rd74, [_ZN36_GLOBAL__N__12d6daaf_4_k_cu_ccf3241925tensor_copy_region_kernelILi256EEEvPKfPfiPKiS5_S5_S5_S5__param_6];
	ld.param.u64 	%rd75, [_ZN36_GLOBAL__N__12d6daaf_4_k_cu_ccf3241925tensor_copy_region_kernelILi256EEEvPKfPfiPKiS5_S5_S5_S5__param_7];
	cvta.to.global.u64 	%rd1, %rd71;
	cvta.to.global.u64 	%rd2, %rd73;
	cvta.to.global.u64 	%rd3, %rd75;
	cvta.to.global.u64 	%rd4, %rd72;
	cvta.to.global.u64 	%rd5, %rd74;
	add.u64 	%rd6, %SPL, 0;
	setp.lt.s32 	%p1, %r35, 1;
	mov.b64 	%rd198, 1;
	@%p1 bra 	$L__BB0_2;
	ld.global.nc.u32 	%r36, [%rd1];
	cvt.s64.s32 	%rd198, %r36;
$L__BB0_2:
	setp.lt.s32 	%p2, %r35, 2;
	@%p2 bra 	$L__BB0_4;
	ld.global.nc.u32 	%r37, [%rd1+4];
	cvt.s64.s32 	%rd77, %r37;
	mul.lo.s64 	%rd198, %rd198, %rd77;
$L__BB0_4:
	setp.lt.s32 	%p3, %r35, 3;
	@%p3 bra 	$L__BB0_6;
	ld.global.nc.u32 	%r38, [%rd1+8];
	cvt.s64.s32 	%rd78, %r38;
	mul.lo.s64 	%rd198, %rd198, %rd78;
$L__BB0_6:
	setp.lt.s32 	%p4, %r35, 4;
	@%p4 bra 	$L__BB0_8;
	ld.global.nc.u32 	%r39, [%rd1+12];
	cvt.s64.s32 	%rd79, %r39;
	mul.lo.s64 	%rd198, %rd198, %rd79;
$L__BB0_8:
	setp.lt.s64 	%p5, %rd198, 1;
	@%p5 bra 	$L__BB0_66;
	setp.lt.s32 	%p6, %r35, 2;
	mov.b32 	%r40, 1;
	st.local.v4.u32 	[%rd6], {%r40, %r40, %r40, %r40};
	@%p6 bra 	$L__BB0_23;
	add.s32 	%r194, %r35, -2;
	add.s32 	%r2, %r35, -1;
	and.b32  	%r3, %r2, 15;
	setp.lt.u32 	%p7, %r194, 15;
	@%p7 bra 	$L__BB0_14;
	mul.wide.u32 	%rd80, %r2, 4;
	add.s64 	%rd81, %rd6, %rd80;
	ld.local.u32 	%r192, [%rd81];
	add.s32 	%r191, %r35, -8;
	and.b32  	%r41, %r2, -16;
	neg.s32 	%r190, %r41;
$L__BB0_12:
	.pragma "nounroll";
	add.s32 	%r42, %r191, 6;
	mul.wide.u32 	%rd82, %r42, 4;
	add.s64 	%rd83, %rd1, %rd82;
	ld.global.nc.u32 	%r43, [%rd83+4];
	mul.lo.s32 	%r44, %r43, %r192;
	add.s64 	%rd84, %rd6, %rd82;
	st.local.u32 	[%rd84], %r44;
	add.s32 	%r45, %r191, 5;
	ld.global.nc.u32 	%r46, [%rd83];
	mul.lo.s32 	%r47, %r46, %r44;
	mul.wide.u32 	%rd85, %r45, 4;
	add.s64 	%rd86, %rd6, %rd85;
	st.local.u32 	[%rd86], %r47;
	add.s32 	%r48, %r191, 4;
	add.s64 	%rd87, %rd1, %rd85;
	ld.global.nc.u32 	%r49, [%rd87];
	mul.lo.s32 	%r50, %r49, %r47;
	mul.wide.u32 	%rd88, %r48, 4;
	add.s64 	%rd89, %rd6, %rd88;
	st.local.u32 	[%rd89], %r50;
	add.s32 	%r51, %r191, 3;
	add.s64 	%rd90, %rd1, %rd88;
	ld.global.nc.u32 	%r52, [%rd90];
	mul.lo.s32 	%r53, %r52, %r50;
	mul.wide.u32 	%rd91, %r51, 4;
	add.s64 	%rd92, %rd6, %rd91;
	st.local.u32 	[%rd92], %r53;
	add.s32 	%r54, %r191, 2;
	add.s64 	%rd93, %rd1, %rd91;
	ld.global.nc.u32 	%r55, [%rd93];
	mul.lo.s32 	%r56, %r55, %r53;
	mul.wide.u32 	%rd94, %r54, 4;
	add.s64 	%rd95, %rd6, %rd94;
	st.local.u32 	[%rd95], %r56;
	add.s32 	%r57, %r191, 1;
	add.s64 	%rd96, %rd1, %rd94;
	ld.global.nc.u32 	%r58, [%rd96];
	mul.lo.s32 	%r59, %r58, %r56;
	mul.wide.u32 	%rd97, %r57, 4;
	add.s64 	%rd98, %rd6, %rd97;
	st.local.u32 	[%rd98], %r59;
	add.s32 	%r60, %r191, -9;
	add.s64 	%rd99, %rd1, %rd97;
	ld.global.nc.u32 	%r61, [%rd99];
	mul.lo.s32 	%r62, %r61, %r59;
	mul.wide.u32 	%rd100, %r191, 4;
	add.s64 	%rd101, %rd6, %rd100;
	st.local.u32 	[%rd101], %r62;
	add.s32 	%r63, %r191, -1;
	add.s64 	%rd102, %rd1, %rd100;
	ld.global.nc.u32 	%r64, [%rd102];
	mul.lo.s32 	%r65, %r64, %r62;
	mul.wide.u32 	%rd103, %r63, 4;
	add.s64 	%rd104, %rd6, %rd103;
	st.local.u32 	[%rd104], %r65;
	add.s32 	%r66, %r191, -2;
	add.s64 	%rd105, %rd1, %rd103;
	ld.global.nc.u32 	%r67, [%rd105];
	mul.lo.s32 	%r68, %r67, %r65;
	mul.wide.u32 	%rd106, %r66, 4;
	add.s64 	%rd107, %rd6, %rd106;
	st.local.u32 	[%rd107], %r68;
	add.s32 	%r69, %r191, -3;
	add.s64 	%rd108, %rd1, %rd106;
	ld.global.nc.u32 	%r70, [%rd108];
	mul.lo.s32 	%r71, %r70, %r68;
	mul.wide.u32 	%rd109, %r69, 4;
	add.s64 	%rd110, %rd6, %rd109;
	st.local.u32 	[%rd110], %r71;
	add.s32 	%r72, %r191, -4;
	add.s64 	%rd111, %rd1, %rd109;
	ld.global.nc.u32 	%r73, [%rd111];
	mul.lo.s32 	%r74, %r73, %r71;
	mul.wide.u32 	%rd112, %r72, 4;
	add.s64 	%rd113, %rd6, %rd112;
	st.local.u32 	[%rd113], %r74;
	add.s32 	%r75, %r191, -5;
	add.s64 	%rd114, %rd1, %rd112;
	ld.global.nc.u32 	%r76, [%rd114];
	mul.lo.s32 	%r77, %r76, %r74;
	mul.wide.u32 	%rd115, %r75, 4;
	add.s64 	%rd116, %rd6, %rd115;
	st.local.u32 	[%rd116], %r77;
	add.s32 	%r78, %r191, -6;
	add.s64 	%rd117, %rd1, %rd115;
	ld.global.nc.u32 	%r79, [%rd117];
	mul.lo.s32 	%r80, %r79, %r77;
	mul.wide.u32 	%rd118, %r78, 4;
	add.s64 	%rd119, %rd6, %rd118;
	st.local.u32 	[%rd119], %r80;
	add.s32 	%r81, %r191, -7;
	add.s64 	%rd120, %rd1, %rd118;
	ld.global.nc.u32 	%r82, [%rd120];
	mul.lo.s32 	%r83, %r82, %r80;
	mul.wide.u32 	%rd121, %r81, 4;
	add.s64 	%rd122, %rd6, %rd121;
	st.local.u32 	[%rd122], %r83;
	add.s32 	%r84, %r191, -8;
	add.s64 	%rd123, %rd1, %rd121;
	ld.global.nc.u32 	%r85, [%rd123];
	mul.lo.s32 	%r86, %r85, %r83;
	mul.wide.u32 	%rd124, %r84, 4;
	add.s64 	%rd125, %rd6, %rd124;
	st.local.u32 	[%rd125], %r86;
	add.s64 	%rd126, %rd1, %rd124;
	ld.global.nc.u32 	%r87, [%rd126];
	mul.lo.s32 	%r192, %r87, %r86;
	mul.wide.u32 	%rd127, %r60, 4;
	add.s64 	%rd128, %rd6, %rd127;
	st.local.u32 	[%rd128], %r192;
	add.s32 	%r191, %r191, -16;
	add.s32 	%r190, %r190, 16;
	setp.ne.s32 	%p8, %r190, 0;
	@%p8 bra 	$L__BB0_12;
	add.s32 	%r194, %r191, 6;
$L__BB0_14:
	setp.eq.s32 	%p9, %r3, 0;
	@%p9 bra 	$L__BB0_23;
	and.b32  	%r15, %r2, 7;
	setp.lt.u32 	%p10, %r3, 8;
	@%p10 bra 	$L__BB0_17;
	mul.wide.u32 	%rd129, %r194, 4;
	add.s64 	%rd130, %rd6, %rd129;
	ld.local.u32 	%r88, [%rd130+4];
	add.s64 	%rd131, %rd1, %rd129;
	ld.global.nc.u32 	%r89, [%rd131+4];
	mul.lo.s32 	%r90, %r89, %r88;
	st.local.u32 	[%rd130], %r90;
	add.s32 	%r91, %r194, -1;
	ld.global.nc.u32 	%r92, [%rd131];
	mul.lo.s32 	%r93, %r92, %r90;
	mul.wide.u32 	%rd132, %r91, 4;
	add.s64 	%rd133, %rd6, %rd132;
	st.local.u32 	[%rd133], %r93;
	add.s32 	%r94, %r194, -2;
	add.s64 	%rd134, %rd1, %rd132;
	ld.global.nc.u32 	%r95, [%rd134];
	mul.lo.s32 	%r96, %r95, %r93;
	mul.wide.u32 	%rd135, %r94, 4;
	add.s64 	%rd136, %rd6, %rd135;
	st.local.u32 	[%rd136], %r96;
	add.s32 	%r97, %r194, -3;
	add.s64 	%rd137, %rd1, %rd135;
	ld.global.nc.u32 	%r98, [%rd137];
	mul.lo.s32 	%r99, %r98, %r96;
	mul.wide.u32 	%rd138, %r97, 4;
	add.s64 	%rd139, %rd6, %rd138;
	st.local.u32 	[%rd139], %r99;
	add.s32 	%r100, %r194, -4;
	add.s64 	%rd140, %rd1, %rd138;
	ld.global.nc.u32 	%r101, [%rd140];
	mul.lo.s32 	%r102, %r101, %r99;
	mul.wide.u32 	%rd141, %r100, 4;
	add.s64 	%rd142, %rd6, %rd141;
	st.local.u32 	[%rd142], %r102;
	add.s32 	%r103, %r194, -5;
	add.s64 	%rd143, %rd1, %rd141;
	ld.global.nc.u32 	%r104, [%rd143];
	mul.lo.s32 	%r105, %r104, %r102;
	mul.wide.u32 	%rd144, %r103, 4;
	add.s64 	%rd145, %rd6, %rd144;
	st.local.u32 	[%rd145], %r105;
	add.s32 	%r106, %r194, -6;
	add.s64 	%rd146, %rd1, %rd144;
	ld.global.nc.u32 	%r107, [%rd146];
	mul.lo.s32 	%r108, %r107, %r105;
	mul.wide.u32 	%rd147, %r106, 4;
	add.s64 	%rd148, %rd6, %rd147;
	st.local.u32 	[%rd148], %r108;
	add.s32 	%r109, %r194, -7;
	add.s64 	%rd149, %rd1, %rd147;
	ld.global.nc.u32 	%r110, [%rd149];
	mul.lo.s32 	%r111, %r110, %r108;
	mul.wide.u32 	%rd150, %r109, 4;
	add.s64 	%rd151, %rd6, %rd150;
	st.local.u32 	[%rd151], %r111;
	add.s32 	%r194, %r194, -8;
$L__BB0_17:
	setp.eq.s32 	%p11, %r15, 0;
	@%p11 bra 	$L__BB0_23;
	and.b32  	%r18, %r2, 3;
	setp.lt.u32 	%p12, %r15, 4;
	@%p12 bra 	$L__BB0_20;
	mul.wide.u32 	%rd152, %r194, 4;
	add.s64 	%rd153, %rd6, %rd152;
	ld.local.u32 	%r112, [%rd153+4];
	add.s64 	%rd154, %rd1, %rd152;
	ld.global.nc.u32 	%r113, [%rd154+4];
	mul.lo.s32 	%r114, %r113, %r112;
	st.local.u32 	[%rd153], %r114;
	add.s32 	%r115, %r194, -1;
	ld.global.nc.u32 	%r116, [%rd154];
	mul.lo.s32 	%r117, %r116, %r114;
	mul.wide.u32 	%rd155, %r115, 4;
	add.s64 	%rd156, %rd6, %rd155;
	st.local.u32 	[%rd156], %r117;
	add.s32 	%r118, %r194, -2;
	add.s64 	%rd157, %rd1, %rd155;
	ld.global.nc.u32 	%r119, [%rd157];
	mul.lo.s32 	%r120, %r119, %r117;
	mul.wide.u32 	%rd158, %r118, 4;
	add.s64 	%rd159, %rd6, %rd158;
	st.local.u32 	[%rd159], %r120;
	add.s32 	%r121, %r194, -3;
	add.s64 	%rd160, %rd1, %rd158;
	ld.global.nc.u32 	%r122, [%rd160];
	mul.lo.s32 	%r123, %r122, %r120;
	mul.wide.u32 	%rd161, %r121, 4;
	add.s64 	%rd162, %rd6, %rd161;
	st.local.u32 	[%rd162], %r123;
	add.s32 	%r194, %r194, -4;
$L__BB0_20:
	setp.eq.s32 	%p13, %r18, 0;
	@%p13 bra 	$L__BB0_23;
	neg.s32 	%r196, %r18;
$L__BB0_22:
	.pragma "nounroll";
	mul.wide.u32 	%rd163, %r194, 4;
	add.s64 	%rd164, %rd6, %rd163;
	ld.local.u32 	%r124, [%rd164+4];
	add.s64 	%rd165, %rd1, %rd163;
	ld.global.nc.u32 	%r125, [%rd165+4];
	mul.lo.s32 	%r126, %r125, %r124;
	st.local.u32 	[%rd164], %r126;
	add.s32 	%r194, %r194, -1;
	add.s32 	%r196, %r196, 1;
	setp.ne.s32 	%p14, %r196, 0;
	@%p14 bra 	$L__BB0_22;
$L__BB0_23:
	mov.u32 	%r26, %ntid.x;
	mov.u32 	%r127, %ctaid.x;
	mul.wide.u32 	%rd166, %r26, %r127;
	mov.u32 	%r128, %tid.x;
	cvt.u64.u32 	%rd167, %r128;
	add.s64 	%rd201, %rd166, %rd167;
	setp.ge.u64 	%p15, %rd201, %rd198;
	@%p15 bra 	$L__BB0_66;
	mov.u32 	%r129, %nctaid.x;
	mul.wide.u32 	%rd16, %r26, %r129;
	ld.local.v4.u32 	{%r130, %r131, %r132, %r133}, [%rd6];
	cvt.s64.s32 	%rd17, %r130;
	cvt.s64.s32 	%rd18, %r131;
	cvt.s64.s32 	%rd19, %r132;
	cvt.s64.s32 	%rd20, %r133;
	cvta.to.global.u64 	%rd21, %rd69;
	cvt.u32.u64 	%r135, %rd17;
	cvt.u32.u64 	%r143, %rd18;
$L__BB0_25:
	setp.lt.s32 	%p16, %r35, 1;
	mov.b32 	%r198, 0;
	@%p16 bra 	$L__BB0_33;
	or.b64  	%rd168, %rd201, %rd17;
	and.b64  	%rd169, %rd168, -4294967296;
	setp.ne.s64 	%p17, %rd169, 0;
	@%p17 bra 	$L__BB0_28;
	cvt.u32.u64 	%r136, %rd201;
	div.u32 	%r137, %r136, %r135;
	cvt.u64.u32 	%rd202, %r137;
	bra.uni 	$L__BB0_29;
$L__BB0_28:
	div.s64 	%rd202, %rd201, %rd17;
$L__BB0_29:
	ld.global.nc.u32 	%r138, [%rd1];
	cvt.s64.s32 	%rd26, %r138;
	or.b64  	%rd170, %rd202, %rd26;
	and.b64  	%rd171, %rd170, -4294967296;
	setp.ne.s64 	%p18, %rd171, 0;
	@%p18 bra 	$L__BB0_31;
	cvt.u32.u64 	%r139, %rd26;
	cvt.u32.u64 	%r140, %rd202;
	rem.u32 	%r141, %r140, %r139;
	cvt.u64.u32 	%rd203, %r141;
	bra.uni 	$L__BB0_32;
$L__BB0_31:
	rem.s64 	%rd203, %rd202, %rd26;
$L__BB0_32:
	cvt.u32.u64 	%r198, %rd203;
$L__BB0_33:
	setp.lt.s32 	%p19, %r35, 2;
	mov.b32 	%r199, 0;
	@%p19 bra 	$L__BB0_41;
	or.b64  	%rd172, %rd201, %rd18;
	and.b64  	%rd173, %rd172, -4294967296;
	setp.ne.s64 	%p20, %rd173, 0;
	@%p20 bra 	$L__BB0_36;
	cvt.u32.u64 	%r144, %rd201;
	div.u32 	%r145, %r144, %r143;
	cvt.u64.u32 	%rd204, %r145;
	bra.uni 	$L__BB0_37;
$L__BB0_36:
	div.s64 	%rd204, %rd201, %rd18;
$L__BB0_37:
	ld.global.nc.u32 	%r146, [%rd1+4];
	cvt.s64.s32 	%rd33, %r146;
	or.b64  	%rd174, %rd204, %rd33;
	and.b64  	%rd175, %rd174, -4294967296;
	setp.ne.s64 	%p21, %rd175, 0;
	@%p21 bra 	$L__BB0_39;
	cvt.u32.u64 	%r147, %rd33;
	cvt.u32.u64 	%r148, %rd204;
	rem.u32 	%r149, %r148, %r147;
	cvt.u64.u32 	%rd205, %r149;
	bra.uni 	$L__BB0_40;
$L__BB0_39:
	rem.s64 	%rd205, %rd204, %rd33;
$L__BB0_40:
	cvt.u32.u64 	%r199, %rd205;
$L__BB0_41:
	setp.lt.s32 	%p22, %r35, 3;
	mov.b32 	%r200, 0;
	@%p22 bra 	$L__BB0_49;
	or.b64  	%rd176, %rd201, %rd19;
	and.b64  	%rd177, %rd176, -4294967296;
	setp.ne.s64 	%p23, %rd177, 0;
	@%p23 bra 	$L__BB0_44;
	cvt.u32.u64 	%r151, %rd19;
	cvt.u32.u64 	%r152, %rd201;
	div.u32 	%r153, %r152, %r151;
	cvt.u64.u32 	%rd206, %r153;
	bra.uni 	$L__BB0_45;
$L__BB0_44:
	div.s64 	%rd206, %rd201, %rd19;
$L__BB0_45:
	ld.global.nc.u32 	%r154, [%rd1+8];
	cvt.s64.s32 	%rd40, %r154;
	or.b64  	%rd178, %rd206, %rd40;
	and.b64  	%rd179, %rd178, -4294967296;
	setp.ne.s64 	%p24, %rd179, 0;
	@%p24 bra 	$L__BB0_47;
	cvt.u32.u64 	%r155, %rd40;
	cvt.u32.u64 	%r156, %rd206;
	rem.u32 	%r157, %r156, %r155;
	cvt.u64.u32 	%rd207, %r157;
	bra.uni 	$L__BB0_48;
$L__BB0_47:
	rem.s64 	%rd207, %rd206, %rd40;
$L__BB0_48:
	cvt.u32.u64 	%r200, %rd207;
$L__BB0_49:
	setp.lt.s32 	%p25, %r35, 4;
	mov.b32 	%r201, 0;
	@%p25 bra 	$L__BB0_57;
	or.b64  	%rd180, %rd201, %rd20;
	and.b64  	%rd181, %rd180, -4294967296;
	setp.ne.s64 	%p26, %rd181, 0;
	@%p26 bra 	$L__BB0_52;
	cvt.u32.u64 	%r159, %rd20;
	cvt.u32.u64 	%r160, %rd201;
	div.u32 	%r161, %r160, %r159;
	cvt.u64.u32 	%rd208, %r161;
	bra.uni 	$L__BB0_53;
$L__BB0_52:
	div.s64 	%rd208, %rd201, %rd20;
$L__BB0_53:
	ld.global.nc.u32 	%r162, [%rd1+12];
	cvt.s64.s32 	%rd47, %r162;
	or.b64  	%rd182, %rd208, %rd47;
	and.b64  	%rd183, %rd182, -4294967296;
	setp.ne.s64 	%p27, %rd183, 0;
	@%p27 bra 	$L__BB0_55;
	cvt.u32.u64 	%r163, %rd47;
	cvt.u32.u64 	%r164, %rd208;
	rem.u32 	%r165, %r164, %r163;
	cvt.u64.u32 	%rd209, %r165;
	bra.uni 	$L__BB0_56;
$L__BB0_55:
	rem.s64 	%rd209, %rd208, %rd47;
$L__BB0_56:
	cvt.u32.u64 	%r201, %rd209;
$L__BB0_57:
	mov.b64 	%rd212, 0;
	mov.u64 	%rd213, %rd212;
	@%p16 bra 	$L__BB0_59;
	ld.global.nc.u32 	%r166, [%rd5];
	add.s32 	%r167, %r198, %r166;
	ld.global.nc.u32 	%r168, [%rd4];
	mul.wide.s32 	%rd212, %r167, %r168;
	ld.global.nc.u32 	%r169, [%rd3];
	add.s32 	%r170, %r198, %r169;
	ld.global.nc.u32 	%r171, [%rd2];
	mul.wide.s32 	%rd213, %r170, %r171;
$L__BB0_59:
	@%p19 bra 	$L__BB0_61;
	ld.global.nc.u32 	%r172, [%rd5+4];
	add.s32 	%r173, %r199, %r172;
	ld.global.nc.u32 	%r174, [%rd4+4];
	mul.wide.s32 	%rd185, %r173, %r174;
	add.s64 	%rd212, %rd185, %rd212;
	ld.global.nc.u32 	%r175, [%rd3+4];
	add.s32 	%r176, %r199, %r175;
	ld.global.nc.u32 	%r177, [%rd2+4];
	mul.wide.s32 	%rd186, %r176, %r177;
	add.s64 	%rd213, %rd186, %rd213;
$L__BB0_61:
	@%p22 bra 	$L__BB0_63;
	ld.global.nc.u32 	%r178, [%rd5+8];
	add.s32 	%r179, %r200, %r178;
	ld.global.nc.u32 	%r180, [%rd4+8];
	mul.wide.s32 	%rd187, %r179, %r180;
	add.s64 	%rd212, %rd187, %rd212;
	ld.global.nc.u32 	%r181, [%rd3+8];
	add.s32 	%r182, %r200, %r181;
	ld.global.nc.u32 	%r183, [%rd2+8];
	mul.wide.s32 	%rd188, %r182, %r183;
	add.s64 	%rd213, %rd188, %rd213;
$L__BB0_63:
	@%p25 bra 	$L__BB0_65;
	ld.global.nc.u32 	%r184, [%rd5+12];
	add.s32 	%r185, %r201, %r184;
	ld.global.nc.u32 	%r186, [%rd4+12];
	mul.wide.s32 	%rd189, %r185, %r186;
	add.s64 	%rd212, %rd189, %rd212;
	ld.global.nc.u32 	%r187, [%rd3+12];
	add.s32 	%r188, %r201, %r187;
	ld.global.nc.u32 	%r189, [%rd2+12];
	mul.wide.s32 	%rd190, %r188, %r189;
	add.s64 	%rd213, %rd190, %rd213;
$L__BB0_65:
	ld.param.u64 	%rd196, [_ZN36_GLOBAL__N__12d6daaf_4_k_cu_ccf3241925tensor_copy_region_kernelILi256EEEvPKfPfiPKiS5_S5_S5_S5__param_0];
	cvta.to.global.u64 	%rd191, %rd196;
	shl.b64 	%rd192, %rd212, 2;
	add.s64 	%rd193, %rd191, %rd192;
	ld.global.nc.f32 	%f1, [%rd193];
	shl.b64 	%rd194, %rd213, 2;
	add.s64 	%rd195, %rd21, %rd194;
	st.global.f32 	[%rd195], %f1;
	add.s64 	%rd201, %rd201, %rd16;
	setp.lt.s64 	%p32, %rd201, %rd198;
	@%p32 bra 	$L__BB0_25;
$L__BB0_66:
	ret;

}
.entry _ZN36_GLOBAL__N__12d6daaf_4_k_cu_ccf3241924tensor_add_region_kernelILi256EEEvPKfPfiPKiS5_S5_S5_S5_(
	.param .u64 .ptr .align 1 _ZN36_GLOBAL__N__12d6daaf_4_k_cu_ccf3241924tensor_add_region_kernelILi256EEEvPKfPfiPKiS5_S5_S5_S5__param_0,
	.param .u64 .ptr .align 1 _ZN36_GLOBAL__N__12d6daaf_4_k_cu_ccf3241924tensor_add_region_kernelILi256EEEvPKfPfiPKiS5_S5_S5_S5__param_1,
	.param .u32 _ZN36_GLOBAL__N__12d6daaf_4_k_cu_ccf3241924tensor_add_region_kernelILi256EEEvPKfPfiPKiS5_S5_S5_S5__param_2,
	.param .u64 .ptr .align 1 _ZN36_GLOBAL__N__12d6daaf_4_k_cu_ccf3241924tensor_add_region_kernelILi256EEEvPKfPfiPKiS5_S5_S5_S5__param_3,
	.param .u64 .ptr .align 1 _ZN36_GLOBAL__N__12d6daaf_4_k_cu_ccf3241924tensor_add_region_kernelILi256EEEvPKfPfiPKiS5_S5_S5_S5__param_4,
	.param .u64 .ptr .align 1 _ZN36_GLOBAL__N__12d6daaf_4_k_cu_ccf3241924tensor_add_region_kernelILi256EEEvPKfPfiPKiS5_S5_S5_S5__param_5,
	.param .u64 .ptr .align 1 _ZN36_GLOBAL__N__12d6daaf_4_k_cu_ccf3241924tensor_add_region_kernelILi256EEEvPKfPfiPKiS5_S5_S5_S5__param_6,
	.param .u64 .ptr .align 1 _ZN36_GLOBAL__N__12d6daaf_4_k_cu_ccf3241924tensor_add_region_kernelILi256EEEvPKfPfiPKiS5_S5_S5_S5__param_7
)
{
	.local .align 16 .b8 	__local_depot1[16];
	.reg .b64 	%SP;
	.reg .b64 	%SPL;
	.reg .pred 	%p<33>;
	.reg .b32 	%r<202>;
	.reg .b32 	%f<4>;
	.reg .b64 	%rd<218>;

	mov.u64 	%SPL, __local_depot1;
	ld.param.u64 	%rd69, [_ZN36_GLOBAL__N__12d6daaf_4_k_cu_ccf3241924tensor_add_region_kernelILi256EEEvPKfPfiPKiS5_S5_S5_S5__param_1];
	ld.param.u32 	%r35, [_ZN36_GLOBAL__N__12d6daaf_4_k_cu_ccf3241924tensor_add_region_kernelILi256EEEvPKfPfiPKiS5_S5_S5_S5__param_2];
	ld.param.u64 	%rd71, [_ZN36_GLOBAL__N__12d6daaf_4_k_cu_ccf3241924tensor_add_region_kernelILi256EEEvPKfPfiPKiS5_S5_S5_S5__param_3];
	ld.param.u64 	%rd72, [_ZN36_GLOBAL__N__12d6daaf_4_k_cu_ccf3241924tensor_add_region_kernelILi256EEEvPKfPfiPKiS5_S5_S5_S5__param_4];
	ld.param.u64 	%rd73, [_ZN36_GLOBAL__N__12d6daaf_4_k_cu_ccf3241924tensor_add_region_kernelILi256EEEvPKfPfiPKiS5_S5_S5_S5__param_5];
	ld.param.u64 	%rd74, [_ZN36_GLOBAL__N__12d6daaf_4_k_cu_ccf3241924tensor_add_region_kernelILi256EEEvPKfPfiPKiS5_S5_S5_S5__param_6];
	ld.param.u64 	%rd75, [_ZN36_GLOBAL__N__12d6daaf_4_k_cu_ccf3241924tensor_add_region_kernelILi256EEEvPKfPfiPKiS5_S5_S5_S5__param_7];
	cvta.to.global.u64 	%rd1, %rd71;
	cvta.to.global.u64 	%rd2, %rd73;
	cvta.to.global.u64 	%rd3, %rd75;
	cvta.to.global.u64 	%rd4, %rd72;
	cvta.to.global.u64 	%rd5, %rd74;
	add.u64 	%rd6, %SPL, 0;
	setp.lt.s32 	%p1, %r35, 1;
	mov.b64 	%rd198, 1;
	@%p1 bra 	$L__BB1_2;
	ld.global.nc.u32 	%r36, [%rd1];
	cvt.s64.s32 	%rd198, %r36;
$L__BB1_2:
	setp.lt.s32 	%p2, %r35, 2;
	@%p2 bra 	$L__BB1_4;
	ld.global.nc.u32 	%r37, [%rd1+4];
	cvt.s64.s32 	%rd77, %r37;
	mul.lo.s64 	%rd198, %rd198, %rd77;
$L__BB1_4:
	setp.lt.s32 	%p3, %r35, 3;
	@%p3 bra 	$L__BB1_6;
	ld.global.nc.u32 	%r38, [%rd1+8];
	cvt.s64.s32 	%rd78, %r38;
	mul.lo.s64 	%rd198, %rd198, %rd78;
$L__BB1_6:
	setp.lt.s32 	%p4, %r35, 4;
	@%p4 bra 	$L__BB1_8;
	ld.global.nc.u32 	%r39, [%rd1+12];
	cvt.s64.s32 	%rd79, %r39;
	mul.lo.s64 	%rd198, %rd198, %rd79;
$L__BB1_8:
	setp.lt.s64 	%p5, %rd198, 1;
	@%p5 bra 	$L__BB1_66;
	setp.lt.s32 	%p6, %r35, 2;
	mov.b32 	%r40, 1;
	st.local.v4.u32 	[%rd6], {%r40, %r40, %r40, %r40};
	@%p6 bra 	$L__BB1_23;
	add.s32 	%r194, %r35, -2;
	add.s32 	%r2, %r35, -1;
	and.b32  	%r3, %r2, 15;
	setp.lt.u32 	%p7, %r194, 15;
	@%p7 bra 	$L__BB1_14;
	mul.wide.u32 	%rd80, %r2, 4;
	add.s64 	%rd81, %rd6, %rd80;
	ld.local.u32 	%r192, [%rd81];
	add.s32 	%r191, %r35, -8;
	and.b32  	%r41, %r2, -16;
	neg.s32 	%r190, %r41;
$L__BB1_12:
	.pragma "nounroll";
	add.s32 	%r42, %r191, 6;
	mul.wide.u32 	%rd82, %r42, 4;
	add.s64 	%rd83, %rd1, %rd82;
	ld.global.nc.u32 	%r43, [%rd83+4];
	mul.lo.s32 	%r44, %r43, %r192;
	add.s64 	%rd84, %rd6, %rd82;
	st.local.u32 	[%rd84], %r44;
	add.s32 	%r45, %r191, 5;
	ld.global.nc.u32 	%r46, [%rd83];
	mul.lo.s32 	%r47, %r46, %r44;
	mul.wide.u32 	%rd85, %r45, 4;
	add.s64 	%rd86, %rd6, %rd85;
	st.local.u32 	[%rd86], %r47;
	add.s32 	%r48, %r191, 4;
	add.s64 	%rd87, %rd1, %rd85;
	ld.global.nc.u32 	%r49, [%rd87];
	mul.lo.s32 	%r50, %r49, %r47;
	mul.wide.u32 	%rd88, %r48, 4;
	add.s64 	%rd89, %rd6, %rd88;
	st.local.u32 	[%rd89], %r50;
	add.s32 	%r51, %r191, 3;
	add.s64 	%rd90, %rd1, %rd88;
	ld.global.nc.u32 	%r52, [%rd90];
	mul.lo.s32 	%r53, %r52, %r50;
	mul.wide.u32 	%rd91, %r51, 4;
	add.s64 	%rd92, %rd6, %rd91;
	st.local.u32 	[%rd92], %r53;
	add.s32 	%r54, %r191, 2;
	add.s64 	%rd93, %rd1, %rd91;
	ld.global.nc.u32 	%r55, [%rd93];
	mul.lo.s32 	%r56, %r55, %r53;
	mul.wide.u32 	%rd94, %r54, 4;
	add.s64 	%rd95, %rd6, %rd94;
	st.local.u32 	[%rd95], %r56;
	add.s32 	%r57, %r191, 1;
	add.s64 	%rd96, %rd1, %rd94;
	ld.global.nc.u32 	%r58, [%rd96];
	mul.lo.s32 	%r59, %r58, %r56;
	mul.wide.u32 	%rd97, %r57, 4;
	add.s64 	%rd98, %rd6, %rd97;
	st.local.u32 	[%rd98], %r59;
	add.s32 	%r60, %r191, -9;
	add.s64 	%rd99, %rd1, %rd97;
	ld.global.nc.u32 	%r61, [%rd99];
	mul.lo.s32 	%r62, %r61, %r59;
	mul.wide.u32 	%rd100, %r191, 4;
	add.s64 	%rd101, %rd6, %rd100;
	st.local.u32 	[%rd101], %r62;
	add.s32 	%r63, %r191, -1;
	add.s64 	%rd102, %rd1, %rd100;
	ld.global.nc.u32 	%r64, [%rd102];
	mul.lo.s32 	%r65, %r64, %r62;
	mul.wide.u32 	%rd103, %r63, 4;
	add.s64 	%rd104, %rd6, %rd103;
	st.local.u32 	[%rd104], %r65;
	add.s32 	%r66, %r191, -2;
	add.s64 	%rd105, %rd1, %rd103;
	ld.global.nc.u32 	%r67, [%rd105];
	mul.lo.s32 	%r68, %r67, %r65;
	mul.wide.u32 	%rd106, %r66, 4;
	add.s64 	%rd107, %rd6, %rd106;
	st.local.u32 	[%rd107], %r68;
	add.s32 	%r69, %r191, -3;
	add.s64 	%rd108, %rd1, %rd106;
	ld.global.nc.u32 	%r70, [%rd108];
	mul.lo.s32 	%r71, %r70, %r68;
	mul.wide.u32 	%rd109, %r69, 4;
	add.s64 	%rd110, %rd6, %rd109;
	st.local.u32 	[%rd110], %r71;
	add.s32 	%r72, %r191, -4;
	add.s64 	%rd111, %rd1, %rd109;
	ld.global.nc.u32 	%r73, [%rd111];
	mul.lo.s32 	%r74, %r73, %r71;
	mul.wide.u32 	%rd112, %r72, 4;
	add.s64 	%rd113, %rd6, %rd112;
	st.local.u32 	[%rd113], %r74;
	add.s32 	%r75, %r191, -5;
	add.s64 	%rd114, %rd1, %rd112;
	ld.global.nc.u32 	%r76, [%rd114];
	mul.lo.s32 	%r77, %r76, %r74;
	mul.wide.u32 	%rd115, %r75, 4;
	add.s64 	%rd116, %rd6, %rd115;
	st.local.u32 	[%rd116], %r77;
	add.s32 	%r78, %r191, -6;
	add.s64 	%rd117, %rd1, %rd115;
	ld.global.nc.u32 	%r79, [%rd117];
	mul.lo.s32 	%r80, %r79, %r77;
	mul.wide.u32 	%rd118, %r78, 4;
	add.s64 	%rd119, %rd6, %rd118;
	st.local.u32 	[%rd119], %r80;
	add.s32 	%r81, %r191, -7;
	add.s64 	%rd120, %rd1, %rd118;
	ld.global.nc.u32 	%r82, [%rd120];
	mul.lo.s32 	%r83, %r82, %r80;
	mul.wide.u32 	%rd121, %r81, 4;
	add.s64 	%rd122, %rd6, %rd121;
	st.local.u32 	[%rd122], %r83;
	add.s32 	%r84, %r191, -8;
	add.s64 	%rd123, %rd1, %rd121;
	ld.global.nc.u32 	%r85, [%rd123];
	mul.lo.s32 	%r86, %r85, %r83;
	mul.wide.u32 	%rd124, %r84, 4;
	add.s64 	%rd125, %rd6, %rd124;
	st.local.u32 	[%rd125], %r86;
	add.s64 	%rd126, %rd1, %rd124;
	ld.global.nc.u32 	%r87, [%rd126];
	mul.lo.s32 	%r192, %r87, %r86;
	mul.wide.u32 	%rd127, %r60, 4;
	add.s64 	%rd128, %rd6, %rd127;
	st.local.u32 	[%rd128], %r192;
	add.s32 	%r191, %r191, -16;
	add.s32 	%r190, %r190, 16;
	setp.ne.s32 	%p8, %r190, 0;
	@%p8 bra 	$L__BB1_12;
	add.s32 	%r194, %r191, 6;
$L__BB1_14:
	setp.eq.s32 	%p9, %r3, 0;
	@%p9 bra 	$L__BB1_23;
	and.b32  	%r15, %r2, 7;
	setp.lt.u32 	%p10, %r3, 8;
	@%p10 bra 	$L__BB1_17;
	mul.wide.u32 	%rd129, %r194, 4;
	add.s64 	%rd130, %rd6, %rd129;
	ld.local.u32 	%r88, [%rd130+4];
	add.s64 	%rd131, %rd1, %rd129;
	ld.global.nc.u32 	%r89, [%rd131+4];
	mul.lo.s32 	%r90, %r89, %r88;
	st.local.u32 	[%rd130], %r90;
	add.s32 	%r91, %r194, -1;
	ld.global.nc.u32 	%r92, [%rd131];
	mul.lo.s32 	%r93, %r92, %r90;
	mul.wide.u32 	%rd132, %r91, 4;
	add.s64 	%rd133, %rd6, %rd132;
	st.local.u32 	[%rd133], %r93;
	add.s32 	%r94, %r194, -2;
	add.s64 	%rd134, %rd1, %rd132;
	ld.global.nc.u32 	%r95, [%rd134];
	mul.lo.s32 	%r96, %r95, %r93;
	mul.wide.u32 	%rd135, %r94, 4;
	add.s64 	%rd136, %rd6, %rd135;
	st.local.u32 	[%rd136], %r96;
	add.s32 	%r97, %r194, -3;
	add.s64 	%rd137, %rd1, %rd135;
	ld.global.nc.u32 	%r98, [%rd137];
	mul.lo.s32 	%r99, %r98, %r96;
	mul.wide.u32 	%rd138, %r97, 4;
	add.s64 	%rd139, %rd6, %rd138;
	st.local.u32 	[%rd139], %r99;
	add.s32 	%r100, %r194, -4;
	add.s64 	%rd140, %rd1, %rd138;
	ld.global.nc.u32 	%r101, [%rd140];
	mul.lo.s32 	%r102, %r101, %r99;
	mul.wide.u32 	%rd141, %r100, 4;
	add.s64 	%rd142, %rd6, %rd141;
	st.local.u32 	[%rd142], %r102;
	add.s32 	%r103, %r194, -5;
	add.s64 	%rd143, %rd1, %rd141;
	ld.global.nc.u32 	%r104, [%rd143];
	mul.lo.s32 	%r105, %r104, %r102;
	mul.wide.u32 	%rd144, %r103, 4;
	add.s64 	%rd145, %rd6, %rd144;
	st.local.u32 	[%rd145], %r105;
	add.s32 	%r106, %r194, -6;
	add.s64 	%rd146, %rd1, %rd144;
	ld.global.nc.u32 	%r107, [%rd146];
	mul.lo.s32 	%r108, %r107, %r105;
	mul.wide.u32 	%rd147, %r106, 4;
	add.s64 	%rd148, %rd6, %rd147;
	st.local.u32 	[%rd148], %r108;
	add.s32 	%r109, %r194, -7;
	add.s64 	%rd149, %rd1, %rd147;
	ld.global.nc.u32 	%r110, [%rd149];
	mul.lo.s32 	%r111, %r110, %r108;
	mul.wide.u32 	%rd150, %r109, 4;
	add.s64 	%rd151, %rd6, %rd150;
	st.local.u32 	[%rd151], %r111;
	add.s32 	%r194, %r194, -8;
$L__BB1_17:
	setp.eq.s32 	%p11, %r15, 0;
	@%p11 bra 	$L__BB1_23;
	and.b32  	%r18, %r2, 3;
	setp.lt.u32 	%p12, %r15, 4;
	@%p12 bra 	$L__BB1_20;
	mul.wide.u32 	%rd152, %r194, 4;
	add.s64 	%rd153, %rd6, %rd152;
	ld.local.u32 	%r112, [%rd153+4];
	add.s64 	%rd154, %rd1, %rd152;
	ld.global.nc.u32 	%r113, [%rd154+4];
	mul.lo.s32 	%r114, %r113, %r112;
	st.local.u32 	[%rd153], %r114;
	add.s32 	%r115, %r194, -1;
	ld.global.nc.u32 	%r116, [%rd154];
	mul.lo.s32 	%r117, %r116, %r114;
	mul.wide.u32 	%rd155, %r115, 4;
	add.s64 	%rd156, %rd6, %rd155;
	st.local.u32 	[%rd156], %r117;
	add.s32 	%r118, %r194, -2;
	add.s64 	%rd157, %rd1, %rd155;
	ld.global.nc.u32 	%r119, [%rd157];
	mul.lo.s32 	%r120, %r119, %r117;
	mul.wide.u32 	%rd158, %r118, 4;
	add.s64 	%rd159, %rd6, %rd158;
	st.local.u32 	[%rd159], %r120;
	add.s32 	%r121, %r194, -3;
	add.s64 	%rd160, %rd1, %rd158;
	ld.global.nc.u32 	%r122, [%rd160];
	mul.lo.s32 	%r123, %r122, %r120;
	mul.wide.u32 	%rd161, %r121, 4;
	add.s64 	%rd162, %rd6, %rd161;
	st.local.u32 	[%rd162], %r123;
	add.s32 	%r194, %r194, -4;
$L__BB1_20:
	setp.eq.s32 	%p13, %r18, 0;
	@%p13 bra 	$L__BB1_23;
	neg.s32 	%r196, %r18;
$L__BB1_22:
	.pragma "nounroll";
	mul.wide.u32 	%rd163, %r194, 4;
	add.s64 	%rd164, %rd6, %rd163;
	ld.local.u32 	%r124, [%rd164+4];
	add.s64 	%rd165, %rd1, %rd163;
	ld.global.nc.u32 	%r125, [%rd165+4];
	mul.lo.s32 	%r126, %r125, %r124;
	st.local.u32 	[%rd164], %r126;
	add.s32 	%r194, %r194, -1;
	add.s32 	%r196, %r196, 1;
	setp.ne.s32 	%p14, %r196, 0;
	@%p14 bra 	$L__BB1_22;
$L__BB1_23:
	mov.u32 	%r26, %ntid.x;
	mov.u32 	%r127, %ctaid.x;
	mul.wide.u32 	%rd166, %r26, %r127;
	mov.u32 	%r128, %tid.x;
	cvt.u64.u32 	%rd167, %r128;
	add.s64 	%rd201, %rd166, %rd167;
	setp.ge.u64 	%p15, %rd201, %rd198;
	@%p15 bra 	$L__BB1_66;
	mov.u32 	%r129, %nctaid.x;
	mul.wide.u32 	%rd16, %r26, %r129;
	ld.local.v4.u32 	{%r130, %r131, %r132, %r133}, [%rd6];
	cvt.s64.s32 	%rd17, %r130;
	cvt.s64.s32 	%rd18, %r131;
	cvt.s64.s32 	%rd19, %r132;
	cvt.s64.s32 	%rd20, %r133;
	cvta.to.global.u64 	%rd21, %rd69;
	cvt.u32.u64 	%r135, %rd17;
	cvt.u32.u64 	%r143, %rd18;
$L__BB1_25:
	setp.lt.s32 	%p16, %r35, 1;
	mov.b32 	%r198, 0;
	@%p16 bra 	$L__BB1_33;
	or.b64  	%rd168, %rd201, %rd17;
	and.b64  	%rd169, %rd168, -4294967296;
	setp.ne.s64 	%p17, %rd169, 0;
	@%p17 bra 	$L__BB1_28;
	cvt.u32.u64 	%r136, %rd201;
	div.u32 	%r137, %r136, %r135;
	cvt.u64.u32 	%rd202, %r137;
	bra.uni 	$L__BB1_29;
$L__BB1_28:
	div.s64 	%rd202, %rd201, %rd17;
$L__BB1_29:
	ld.global.nc.u32 	%r138, [%rd1];
	cvt.s64.s32 	%rd26, %r138;
	or.b64  	%rd170, %rd202, %rd26;
	and.b64  	%rd171, %rd170, -4294967296;
	setp.ne.s64 	%p18, %rd171, 0;
	@%p18 bra 	$L__BB1_31;
	cvt.u32.u64 	%r139, %rd26;
	cvt.u32.u64 	%r140, %rd202;
	rem.u32 	%r141, %r140, %r139;
	cvt.u64.u32 	%rd203, %r141;
	bra.uni 	$L__BB1_32;
$L__BB1_31:
	rem.s64 	%rd203, %rd202, %rd26;
$L__BB1_32:
	cvt.u32.u64 	%r198, %rd203;
$L__BB1_33:
	setp.lt.s32 	%p19, %r35, 2;
	mov.b32 	%r199, 0;
	@%p19 bra 	$L__BB1_41;
	or.b64  	%rd172, %rd201, %rd18;
	and.b64  	%rd173, %rd172, -4294967296;
	setp.ne.s64 	%p20, %rd173, 0;
	@%p20 bra 	$L__BB1_36;
	cvt.u32.u64 	%r144, %rd201;
	div.u32 	%r145, %r144, %r143;
	cvt.u64.u32 	%rd204, %r145;
	bra.uni 	$L__BB1_37;
$L__BB1_36:
	div.s64 	%rd204, %rd201, %rd18;
$L__BB1_37:
	ld.global.nc.u32 	%r146, [%rd1+4];
	cvt.s64.s32 	%rd33, %r146;
	or.b64  	%rd174, %rd204, %rd33;
	and.b64  	%rd175, %rd174, -4294967296;
	setp.ne.s64 	%p21, %rd175, 0;
	@%p21 bra 	$L__BB1_39;
	cvt.u32.u64 	%r147, %rd33;
	cvt.u32.u64 	%r148, %rd204;
	rem.u32 	%r149, %r148, %r147;
	cvt.u64.u32 	%rd205, %r149;
	bra.uni 	$L__BB1_40;
$L__BB1_39:
	rem.s64 	%rd205, %rd204, %rd33;
$L__BB1_40:
	cvt.u32.u64 	%r199, %rd205;
$L__BB1_41:
	setp.lt.s32 	%p22, %r35, 3;
	mov.b32 	%r200, 0;
	@%p22 bra 	$L__BB1_49;
	or.b64  	%rd176, %rd201, %rd19;
	and.b64  	%rd177, %rd176, -4294967296;
	setp.ne.s64 	%p23, %rd177, 0;
	@%p23 bra 	$L__BB1_44;
	cvt.u32.u64 	%r151, %rd19;
	cvt.u32.u64 	%r152, %rd201;
	div.u32 	%r153, %r152, %r151;
	cvt.u64.u32 	%rd206, %r153;
	bra.uni 	$L__BB1_45;
$L__BB1_44:
	div.s64 	%rd206, %rd201, %rd19;
$L__BB1_45:
	ld.global.nc.u32 	%r154, [%rd1+8];
	cvt.s64.s32 	%rd40, %r154;
	or.b64  	%rd178, %rd206, %rd40;
	and.b64  	%rd179, %rd178, -4294967296;
	setp.ne.s64 	%p24, %rd179, 0;
	@%p24 bra 	$L__BB1_47;
	cvt.u32.u64 	%r155, %rd40;
	cvt.u32.u64 	%r156, %rd206;
	rem.u32 	%r157, %r156, %r155;
	cvt.u64.u32 	%rd207, %r157;
	bra.uni 	$L__BB1_48;
$L__BB1_47:
	rem.s64 	%rd207, %rd206, %rd40;
$L__BB1_48:
	cvt.u32.u64 	%r200, %rd207;
$L__BB1_49:
	setp.lt.s32 	%p25, %r35, 4;
	mov.b32 	%r201, 0;
	@%p25 bra 	$L__BB1_57;
	or.b64  	%rd180, %rd201, %rd20;
	and.b64  	%rd181, %rd180, -4294967296;
	setp.ne.s64 	%p26, %rd181, 0;
	@%p26 bra 	$L__BB1_52;
	cvt.u32.u64 	%r159, %rd20;
	cvt.u32.u64 	%r160, %rd201;
	div.u32 	%r161, %r160, %r159;
	cvt.u64.u32 	%rd208, %r161;
	bra.uni 	$L__BB1_53;
$L__BB1_52:
	div.s64 	%rd208, %rd201, %rd20;
$L__BB1_53:
	ld.global.nc.u32 	%r162, [%rd1+12];
	cvt.s64.s32 	%rd47, %r162;
	or.b64  	%rd182, %rd208, %rd47;
	and.b64  	%rd183, %rd182, -4294967296;
	setp.ne.s64 	%p27, %rd183, 0;
	@%p27 bra 	$L__BB1_55;
	cvt.u32.u64 	%r163, %rd47;
	cvt.u32.u64 	%r164, %rd208;
	rem.u32 	%r165, %r164, %r163;
	cvt.u64.u32 	%rd209, %r165;
	bra.uni 	$L__BB1_56;
$L__BB1_55:
	rem.s64 	%rd209, %rd208, %rd47;
$L__BB1_56:
	cvt.u32.u64 	%r201, %rd209;
$L__BB1_57:
	mov.b64 	%rd212, 0;
	mov.u64 	%rd213, %rd212;
	@%p16 bra 	$L__BB1_59;
	ld.global.nc.u32 	%r166, [%rd5];
	add.s32 	%r167, %r198, %r166;
	ld.global.nc.u32 	%r168, [%rd4];
	mul.wide.s32 	%rd212, %r167, %r168;
	ld.global.nc.u32 	%r169, [%rd3];
	add.s32 	%r170, %r198, %r169;
	ld.global.nc.u32 	%r171, [%rd2];
	mul.wide.s32 	%rd213, %r170, %r171;
$L__BB1_59:
	@%p19 bra 	$L__BB1_61;
	ld.global.nc.u32 	%r172, [%rd5+4];
	add.s32 	%r173, %r199, %r172;
	ld.global.nc.u32 	%r174, [%rd4+4];
	mul.wide.s32 	%rd185, %r173, %r174;
	add.s64 	%rd212, %rd185, %rd212;
	ld.global.nc.u32 	%r175, [%rd3+4];
	add.s32 	%r176, %r199, %r175;
	ld.global.nc.u32 	%r177, [%rd2+4];
	mul.wide.s32 	%rd186, %r176, %r177;
	add.s64 	%rd213, %rd186, %rd213;
$L__BB1_61:
	@%p22 bra 	$L__BB1_63;
	ld.global.nc.u32 	%r178, [%rd5+8];
	add.s32 	%r179, %r200, %r178;
	ld.global.nc.u32 	%r180, [%rd4+8];
	mul.wide.s32 	%rd187, %r179, %r180;
	add.s64 	%rd212, %rd187, %rd212;
	ld.global.nc.u32 	%r181, [%rd3+8];
	add.s32 	%r182, %r200, %r181;
	ld.global.nc.u32 	%r183, [%rd2+8];
	mul.wide.s32 	%rd188, %r182, %r183;
	add.s64 	%rd213, %rd188, %rd213;
$L__BB1_63:
	@%p25 bra 	$L__BB1_65;
	ld.global.nc.u32 	%r184, [%rd5+12];
	add.s32 	%r185, %r201, %r184;
	ld.global.nc.u32 	%r186, [%rd4+12];
	mul.wide.s32 	%rd189, %r185, %r186;
	add.s64 	%rd212, %rd189, %rd212;
	ld.global.nc.u32 	%r187, [%rd3+12];
	add.s32 	%r188, %r201, %r187;
	ld.global.nc.u32 	%r189, [%rd2+12];
	mul.wide.s32 	%rd190, %r188, %r189;
	add.s64 	%rd213, %rd190, %rd213;
$L__BB1_65:
	ld.param.u64 	%rd196, [_ZN36_GLOBAL__N__12d6daaf_4_k_cu_ccf3241924tensor_add_region_kernelILi256EEEvPKfPfiPKiS5_S5_S5_S5__param_0];
	cvta.to.global.u64 	%rd191, %rd196;
	shl.b64 	%rd192, %rd212, 2;
	add.s64 	%rd193, %rd191, %rd192;
	ld.global.nc.f32 	%f1, [%rd193];
	shl.b64 	%rd194, %rd213, 2;
	add.s64 	%rd195, %rd21, %rd194;
	ld.global.f32 	%f2, [%rd195];
	add.f32 	%f3, %f1, %f2;
	st.global.f32 	[%rd195], %f3;
	add.s64 	%rd201, %rd201, %rd16;
	setp.lt.s64 	%p32, %rd201, %rd198;
	@%p32 bra 	$L__BB1_25;
$L__BB1_66:
	ret;

}


// ===== COMPILED SASS (sm_100) =====

	.target	sm_100

	.elftype	@"ET_EXEC"


//--------------------- .note.nv.tkinfo           --------------------------
	.section	.note.nv.tkinfo,"",@"SHT_NOTE"
	.sectionflags	@"SHF_NOTE_NV_TKINFO"
	.tkinfo
        /*0018*/ 	.word	0x00000002
        /*0030*/ 	.string	""
        /*0030*/ 	.string	"ptxas"
        /*0030*/ 	.string	"Cuda compilation tools, release 13.0, V13.0.88"
        /*0030*/ 	.string	"Build cuda_13.0.r13.0/compiler.36424714_0"
        /*0030*/ 	.string	"-arch sm_100 -m 64 "



//--------------------- .note.nv.cuinfo           --------------------------
	.section	.note.nv.cuinfo,"",@"SHT_NOTE"
	.sectionflags	@"SHF_NOTE_NV_CUINFO"
        /*0018*/ 	.short	0x0002
        /*001a*/ 	.short	0x0064
        /*001c*/ 	.short	0x0082
	.zero		2


//--------------------- .nv.info                  --------------------------
	.section	.nv.info,"",@"SHT_CUDA_INFO"
	.align	4


	//----- nvinfo : EIATTR_REGCOUNT
	.align		4
        /*0000*/ 	.byte	0x04, 0x2f
        /*0002*/ 	.short	(.L_1 - .L_0)
	.align		4
.L_0:
        /*0004*/ 	.word	index@(_ZN36_GLOBAL__N__12d6daaf_4_k_cu_ccf3241925tensor_copy_region_kernelILi256EEEvPKfPfiPKiS5_S5_S5_S5_)
        /*0008*/ 	.word	0x00000020


	//----- nvinfo : EIATTR_FRAME_SIZE
	.align		4
.L_1:
        /*000c*/ 	.byte	0x04, 0x11
        /*000e*/ 	.short	(.L_3 - .L_2)
	.align		4
.L_2:
        /*0010*/ 	.word	index@($__internal_3_$__cuda_sm20_rem_s64)
        /*0014*/ 	.word	0x00000010


	//----- nvinfo : EIATTR_FRAME_SIZE
	.align		4
.L_3:
        /*0018*/ 	.byte	0x04, 0x11
        /*001a*/ 	.short	(.L_5 - .L_4)
	.align		4
.L_4:
        /*001c*/ 	.word	index@($__internal_2_$__cuda_sm20_div_s64)
        /*0020*/ 	.word	0x00000010


	//----- nvinfo : EIATTR_FRAME_SIZE
	.align		4
.L_5:
        /*0024*/ 	.byte	0x04, 0x11
        /*0026*/ 	.short	(.L_7 - .L_6)
	.align		4
.L_6:
        /*0028*/ 	.word	index@(_ZN36_GLOBAL__N__12d6daaf_4_k_cu_ccf3241925tensor_copy_region_kernelILi256EEEvPKfPfiPKiS5_S5_S5_S5_)
        /*002c*/ 	.word	0x00000010


	//----- nvinfo : EIATTR_REGCOUNT
	.align		4
.L_7:
        /*0030*/ 	.byte	0x04, 0x2f
        /*0032*/ 	.short	(.L_9 - .L_8)
	.align		4
.L_8:
        /*0034*/ 	.word	index@(_ZN36_GLOBAL__N__12d6daaf_4_k_cu_ccf3241924tensor_add_region_kernelILi256EEEvPKfPfiPKiS5_S5_S5_S5_)
        /*0038*/ 	.word	0x00000020


	//----- nvinfo : EIATTR_FRAME_SIZE
	.align		4
.L_9:
        /*003c*/ 	.byte	0x04, 0x11
        /*003e*/ 	.short	(.L_11 - .L_10)
	.align		4
.L_10:
        /*0040*/ 	.word	index@($__internal_1_$__cuda_sm20_rem_s64)
        /*0044*/ 	.word	0x00000010


	//----- nvinfo : EIATTR_FRAME_SIZE
	.align		4
.L_11:
        /*0048*/ 	.byte	0x04, 0x11
        /*004a*/ 	.short	(.L_13 - .L_12)
	.align		4
.L_12:
        /*004c*/ 	.word	index@($__internal_0_$__cuda_sm20_div_s64)
        /*0050*/ 	.word	0x00000010


	//----- nvinfo : EIATTR_FRAME_SIZE
	.align		4
.L_13:
        /*0054*/ 	.byte	0x04, 0x11
        /*0056*/ 	.short	(.L_15 - .L_14)
	.align		4
.L_14:
        /*0058*/ 	.word	index@(_ZN36_GLOBAL__N__12d6daaf_4_k_cu_ccf3241924tensor_add_region_kernelILi256EEEvPKfPfiPKiS5_S5_S5_S5_)
        /*005c*/ 	.word	0x00000010


	//----- nvinfo : EIATTR_MIN_STACK_SIZE
	.align		4
.L_15:
        /*0060*/ 	.byte	0x04, 0x12
        /*0062*/ 	.short	(.L_17 - .L_16)
	.align		4
.L_16:
        /*0064*/ 	.word	index@(_ZN36_GLOBAL__N__12d6daaf_4_k_cu_ccf3241924tensor_add_region_kernelILi256EEEvPKfPfiPKiS5_S5_S5_S5_)
        /*0068*/ 	.word	0x00000010


	//----- nvinfo : EIATTR_MIN_STACK_SIZE
	.align		4
.L_17:
        /*006c*/ 	.byte	0x04, 0x12
        /*006e*/ 	.short	(.L_19 - .L_18)
	.align		4
.L_18:
        /*0070*/ 	.word	index@(_ZN36_GLOBAL__N__12d6daaf_4_k_cu_ccf3241925tensor_copy_region_kernelILi256EEEvPKfPfiPKiS5_S5_S5_S5_)
        /*0074*/ 	.word	0x00000010
.L_19:


//--------------------- .nv.compat                --------------------------
	.section	.nv.compat,"",@"SHT_CUDA_COMPAT_INFO"
	.align	4
        /*0000*/ 	.byte	0x02, 0x09, 0x00, 0x00, 0x02, 0x02, 0x01, 0x00, 0x02, 0x05, 0x05, 0x00, 0x03, 0x07, 0x01, 0x01
        /*0010*/ 	.byte	0x02, 0x03, 0x00, 0x00, 0x02, 0x06, 0x01, 0x00, 0x04, 0x0b, 0x08, 0x00, 0x09, 0x00, 0x00, 0x00
        /*0020*/ 	.byte	0x00, 0x00, 0x00, 0x00


//--------------------- .nv.info._ZN36_GLOBAL__N__12d6daaf_4_k_cu_ccf3241924tensor_add_region_kernelILi256EEEvPKfPfiPKiS5_S5_S5_S5_ --------------------------
	.section	.nv.info._ZN36_GLOBAL__N__12d6daaf_4_k_cu_ccf3241924tensor_add_region_kernelILi256EEEvPKfPfiPKiS5_S5_S5_S5_,"",@"SHT_CUDA_INFO"
	.sectionflags	@""
	.align	4


	//----- nvinfo : EIATTR_CUDA_API_VERSION
	.align		4
        /*0000*/ 	.byte	0x04, 0x37
        /*0002*/ 	.short	(.L_21 - .L_20)
.L_20:
        /*0004*/ 	.word	0x00000082


	//----- nvinfo : EIATTR_KPARAM_INFO
	.align		4
.L_21:
        /*0008*/ 	.byte	0x04, 0x17
        /*000a*/ 	.short	(.L_23 - .L_22)
.L_22:
        /*000c*/ 	.word	0x00000000
        /*0010*/ 	.short	0x0007
        /*0012*/ 	.short	0x0038
        /*0014*/ 	.byte	0x00, 0xf5, 0x21, 0x00


	//----- nvinfo : EIATTR_KPARAM_INFO
	.align		4
.L_23:
        /*0018*/ 	.byte	0x04, 0x17
        /*001a*/ 	.short	(.L_25 - .L_24)
.L_24:
        /*001c*/ 	.word	0x00000000
        /*0020*/ 	.short	0x0006
        /*0022*/ 	.short	0x0030
        /*0024*/ 	.byte	0x00, 0xf5, 0x21, 0x00


	//----- nvinfo : EIATTR_KPARAM_INFO
	.align		4
.L_25:
        /*0028*/ 	.byte	0x04, 0x17
        /*002a*/ 	.short	(.L_27 - .L_26)
.L_26:
        /*002c*/ 	.word	0x00000000
        /*0030*/ 	.short	0x0005
        /*0032*/ 	.short	0x0028
        /*0034*/ 	.byte	0x00, 0xf5, 0x21, 0x00


	//----- nvinfo : EIATTR_KPARAM_INFO
	.align		4
.L_27:
        /*0038*/ 	.byte	0x04, 0x17
        /*003a*/ 	.short	(.L_29 - .L_28)
.L_28:
        /*003c*/ 	.word	0x00000000
        /*0040*/ 	.short	0x0004
        /*0042*/ 	.short	0x0020
        /*0044*/ 	.byte	0x00, 0xf5, 0x21, 0x00


	//----- nvinfo : EIATTR_KPARAM_INFO
	.align		4
.L_29:
        /*0048*/ 	.byte	0x04, 0x17
        /*004a*/ 	.short	(.L_31 - .L_30)
.L_30:
        /*004c*/ 	.word	0x00000000
        /*0050*/ 	.short	0x0003
        /*0052*/ 	.short	0x0018
        /*0054*/ 	.byte	0x00, 0xf5, 0x21, 0x00


	//----- nvinfo : EIATTR_KPARAM_INFO
	.align		4
.L_31:
        /*0058*/ 	.byte	0x04, 0x17
        /*005a*/ 	.short	(.L_33 - .L_32)
.L_32:
        /*005c*/ 	.word	0x00000000
        /*0060*/ 	.short	0x0002
        /*0062*/ 	.short	0x0010
        /*0064*/ 	.byte	0x00, 0xf0, 0x11, 0x00


	//----- nvinfo : EIATTR_KPARAM_INFO
	.align		4
.L_33:
        /*0068*/ 	.byte	0x04, 0x17
        /*006a*/ 	.short	(.L_35 - .L_34)
.L_34:
        /*006c*/ 	.word	0x00000000
        /*0070*/ 	.short	0x0001
        /*0072*/ 	.short	0x0008
        /*0074*/ 	.byte	0x00, 0xf5, 0x21, 0x00


	//----- nvinfo : EIATTR_KPARAM_INFO
	.align		4
.L_35:
        /*0078*/ 	.byte	0x04, 0x17
        /*007a*/ 	.short	(.L_37 - .L_36)
.L_36:
        /*007c*/ 	.word	0x00000000
        /*0080*/ 	.short	0x0000
        /*0082*/ 	.short	0x0000
        /*0084*/ 	.byte	0x00, 0xf5, 0x21, 0x00


	//----- nvinfo : EIATTR_SPARSE_MMA_MASK
	.align		4
.L_37:
        /*0088*/ 	.byte	0x03, 0x50
        /*008a*/ 	.short	0x0000


	//----- nvinfo : EIATTR_MAXREG_COUNT
	.align		4
        /*008c*/ 	.byte	0x03, 0x1b
        /*008e*/ 	.short	0x00ff


	//----- nvinfo : EIATTR_MERCURY_ISA_VERSION
	.align		4
        /*0090*/ 	.byte	0x03, 0x5f
        /*0092*/ 	.short	0x0101


	//----- nvinfo : EIATTR_VRC_CTA_INIT_COUNT
	.align		4
        /*0094*/ 	.byte	0x02, 0x4a
	.zero		1
	.zero		1


	//----- nvinfo : EIATTR_EXIT_INSTR_OFFSETS
	.align		4
        /*0098*/ 	.byte	0x04, 0x1c
        /*009a*/ 	.short	(.L_39 - .L_38)


	//   ....[0]....
.L_38:
        /*009c*/ 	.word	0x00000270


	//   ....[1]....
        /*00a0*/ 	.word	0x00001050


	//   ....[2]....
        /*00a4*/ 	.word	0x00002520


	//----- nvinfo : EIATTR_CRS_STACK_SIZE
	.align		4
.L_39:
        /*00a8*/ 	.byte	0x04, 0x1e
        /*00aa*/ 	.short	(.L_41 - .L_40)
.L_40:
        /*00ac*/ 	.word	0x00000000


	//----- nvinfo : EIATTR_CBANK_PARAM_SIZE
	.align		4
.L_41:
        /*00b0*/ 	.byte	0x03, 0x19
        /*00b2*/ 	.short	0x0040


	//----- nvinfo : EIATTR_PARAM_CBANK
	.align		4
        /*00b4*/ 	.byte	0x04, 0x0a
        /*00b6*/ 	.short	(.L_43 - .L_42)
	.align		4
.L_42:
        /*00b8*/ 	.word	index@(.nv.constant0._ZN36_GLOBAL__N__12d6daaf_4_k_cu_ccf3241924tensor_add_region_kernelILi256EEEvPKfPfiPKiS5_S5_S5_S5_)
        /*00bc*/ 	.short	0x0380
        /*00be*/ 	.short	0x0040


	//----- nvinfo : EIATTR_SW_WAR
	.align		4
.L_43:
        /*00c0*/ 	.byte	0x04, 0x36
        /*00c2*/ 	.short	(.L_45 - .L_44)
.L_44:
        /*00c4*/ 	.word	0x00000008
.L_45:


//--------------------- .nv.info._ZN36_GLOBAL__N__12d6daaf_4_k_cu_ccf3241925tensor_copy_region_kernelILi256EEEvPKfPfiPKiS5_S5_S5_S5_ --------------------------
	.section	.nv.info._ZN36_GLOBAL__N__12d6daaf_4_k_cu_ccf3241925tensor_copy_region_kernelILi256EEEvPKfPfiPKiS5_S5_S5_S5_,"",@"SHT_CUDA_INFO"
	.sectionflags	@""
	.align	4


	//----- nvinfo : EIATTR_CUDA_API_VERSION
	.align		4
        /*0000*/ 	.byte	0x04, 0x37
        /*0002*/ 	.short	(.L_47 - .L_46)
.L_46:
        /*0004*/ 	.word	0x00000082


	//----- nvinfo : EIATTR_KPARAM_INFO
	.align		4
.L_47:
        /*0008*/ 	.byte	0x04, 0x17
        /*000a*/ 	.short	(.L_49 - .L_48)
.L_48:
        /*000c*/ 	.word	0x00000000
        /*0010*/ 	.short	0x0007
        /*0012*/ 	.short	0x0038
        /*0014*/ 	.byte	0x00, 0xf5, 0x21, 0x00


	//----- nvinfo : EIATTR_KPARAM_INFO
	.align		4
.L_49:
        /*0018*/ 	.byte	0x04, 0x17
        /*001a*/ 	.short	(.L_51 - .L_50)
.L_50:
        /*001c*/ 	.word	0x00000000
        /*0020*/ 	.short	0x0006
        /*0022*/ 	.short	0x0030
        /*0024*/ 	.byte	0x00, 0xf5, 0x21, 0x00


	//----- nvinfo : EIATTR_KPARAM_INFO
	.align		4
.L_51:
        /*0028*/ 	.byte	0x04, 0x17
        /*002a*/ 	.short	(.L_53 - .L_52)
.L_52:
        /*002c*/ 	.word	0x00000000
        /*0030*/ 	.short	0x0005
        /*0032*/ 	.short	0x0028
        /*0034*/ 	.byte	0x00, 0xf5, 0x21, 0x00


	//----- nvinfo : EIATTR_KPARAM_INFO
	.align		4
.L_53:
        /*0038*/ 	.byte	0x04, 0x17
        /*003a*/ 	.short	(.L_55 - .L_54)
.L_54:
        /*003c*/ 	.word	0x00000000
        /*0040*/ 	.short	0x0004
        /*0042*/ 	.short	0x0020
        /*0044*/ 	.byte	0x00, 0xf5, 0x21, 0x00


	//----- nvinfo : EIATTR_KPARAM_INFO
	.align		4
.L_55:
        /*0048*/ 	.byte	0x04, 0x17
        /*004a*/ 	.short	(.L_57 - .L_56)
.L_56:
        /*004c*/ 	.word	0x00000000
        /*0050*/ 	.short	0x0003
        /*0052*/ 	.short	0x0018
        /*0054*/ 	.byte	0x00, 0xf5, 0x21, 0x00


	//----- nvinfo : EIATTR_KPARAM_INFO
	.align		4
.L_57:
        /*0058*/ 	.byte	0x04, 0x17
        /*005a*/ 	.short	(.L_59 - .L_58)
.L_58:
        /*005c*/ 	.word	0x00000000
        /*0060*/ 	.short	0x0002
        /*0062*/ 	.short	0x0010
        /*0064*/ 	.byte	0x00, 0xf0, 0x11, 0x00


	//----- nvinfo : EIATTR_KPARAM_INFO
	.align		4
.L_59:
        /*0068*/ 	.byte	0x04, 0x17
        /*006a*/ 	.short	(.L_61 - .L_60)
.L_60:
        /*006c*/ 	.word	0x00000000
        /*0070*/ 	.short	0x0001
        /*0072*/ 	.short	0x0008
        /*0074*/ 	.byte	0x00, 0xf5, 0x21, 0x00


	//----- nvinfo : EIATTR_KPARAM_INFO
	.align		4
.L_61:
        /*0078*/ 	.byte	0x04, 0x17
        /*007a*/ 	.short	(.L_63 - .L_62)
.L_62:
        /*007c*/ 	.word	0x00000000
        /*0080*/ 	.short	0x0000
        /*0082*/ 	.short	0x0000
        /*0084*/ 	.byte	0x00, 0xf5, 0x21, 0x00


	//----- nvinfo : EIATTR_SPARSE_MMA_MASK
	.align		4
.L_63:
        /*0088*/ 	.byte	0x03, 0x50
        /*008a*/ 	.short	0x0000


	//----- nvinfo : EIATTR_MAXREG_COUNT
	.align		4
        /*008c*/ 	.byte	0x03, 0x1b
        /*008e*/ 	.short	0x00ff


	//----- nvinfo : EIATTR_MERCURY_ISA_VERSION
	.align		4
        /*0090*/ 	.byte	0x03, 0x5f
        /*0092*/ 	.short	0x0101


	//----- nvinfo : EIATTR_VRC_CTA_INIT_COUNT
	.align		4
        /*0094*/ 	.byte	0x02, 0x4a
	.zero		1
	.zero		1


	//----- nvinfo : EIATTR_EXIT_INSTR_OFFSETS
	.align		4
        /*0098*/ 	.byte	0x04, 0x1c
        /*009a*/ 	.short	(.L_65 - .L_64)


	//   ....[0]....
.L_64:
        /*009c*/ 	.word	0x00000270


	//   ....[1]....
        /*00a0*/ 	.word	0x00001050


	//   ....[2]....
        /*00a4*/ 	.word	0x000024f0


	//----- nvinfo : EIATTR_CRS_STACK_SIZE
	.align		4
.L_65:
        /*00a8*/ 	.byte	0x04, 0x1e
        /*00aa*/ 	.short	(.L_67 - .L_66)
.L_66:
        /*00ac*/ 	.word	0x00000000


	//----- nvinfo : EIATTR_CBANK_PARAM_SIZE
	.align		4
.L_67:
        /*00b0*/ 	.byte	0x03, 0x19
        /*00b2*/ 	.short	0x0040


	//----- nvinfo : EIATTR_PARAM_CBANK
	.align		4
        /*00b4*/ 	.byte	0x04, 0x0a
        /*00b6*/ 	.short	(.L_69 - .L_68)
	.align		4
.L_68:
        /*00b8*/ 	.word	index@(.nv.constant0._ZN36_GLOBAL__N__12d6daaf_4_k_cu_ccf3241925tensor_copy_region_kernelILi256EEEvPKfPfiPKiS5_S5_S5_S5_)
        /*00bc*/ 	.short	0x0380
        /*00be*/ 	.short	0x0040


	//----- nvinfo : EIATTR_SW_WAR
	.align		4
.L_69:
        /*00c0*/ 	.byte	0x04, 0x36
        /*00c2*/ 	.short	(.L_71 - .L_70)
.L_70:
        /*00c4*/ 	.word	0x00000008
.L_71:


//--------------------- .nv.callgraph             --------------------------
	.section	.nv.callgraph,"",@"SHT_CUDA_CALLGRAPH"
	.align	4
	.sectionentsize	8
	.align		4
        /*0000*/ 	.word	0x00000000
	.align		4
        /*0004*/ 	.word	0xffffffff
	.align		4
        /*0008*/ 	.word	0x00000000
	.align		4
        /*000c*/ 	.word	0xfffffffe
	.align		4
        /*0010*/ 	.word	0x00000000
	.align		4
        /*0014*/ 	.word	0xfffffffd
	.align		4
        /*0018*/ 	.word	0x00000000
	.align		4
        /*001c*/ 	.word	0xfffffffc


//--------------------- .text._ZN36_GLOBAL__N__12d6daaf_4_k_cu_ccf3241924tensor_add_region_kernelILi256EEEvPKfPfiPKiS5_S5_S5_S5_ --------------------------
	.section	.text._ZN36_GLOBAL__N__12d6daaf_4_k_cu_ccf3241924tensor_add_region_kernelILi256EEEvPKfPfiPKiS5_S5_S5_S5_,"ax",@progbits
	.align	128
.text._ZN36_GLOBAL__N__12d6daaf_4_k_cu_ccf3241924tensor_add_region_kernelILi256EEEvPKfPfiPKiS5_S5_S5_S5_:
        .type           _ZN36_GLOBAL__N__12d6daaf_4_k_cu_ccf3241924tensor_add_region_kernelILi256EEEvPKfPfiPKiS5_S5_S5_S5_,@function
        .size           _ZN36_GLOBAL__N__12d6daaf_4_k_cu_ccf3241924tensor_add_region_kernelILi256EEEvPKfPfiPKiS5_S5_S5_S5_,(.L_x_71 - _ZN36_GLOBAL__N__12d6daaf_4_k_cu_ccf3241924tensor_add_region_kernelILi256EEEvPKfPfiPKiS5_S5_S5_S5_)
        .other          _ZN36_GLOBAL__N__12d6daaf_4_k_cu_ccf3241924tensor_add_region_kernelILi256EEEvPKfPfiPKiS5_S5_S5_S5_,@"STO_CUDA_ENTRY STV_DEFAULT"
_ZN36_GLOBAL__N__12d6daaf_4_k_cu_ccf3241924tensor_add_region_kernelILi256EEEvPKfPfiPKiS5_S5_S5_S5_:
[----:B------:R-:W0:Y:S08]  /*0000*/  LDC R1, c[0x0][0x37c] ;  /* 0x0000df00ff017b82 */ /* 0x000e300000000800 */
[----:B------:R-:W1:Y:S01]  /*0010*/  LDC R8, c[0x0][0x390] ;  /* 0x0000e400ff087b82 */ /* 0x000e620000000800 */
[----:B------:R-:W2:Y:S01]  /*0020*/  LDCU.64 UR10, c[0x0][0x358] ;  /* 0x00006b00ff0a77ac */ /* 0x000ea20008000a00 */
[----:B------:R-:W-:-:S02]  /*0030*/  IMAD.MOV.U32 R2, RZ, RZ, 0x1 ;  /* 0x00000001ff027424 */ /* 0x000fc400078e00ff */
[----:B0-----:R-:W-:Y:S01]  /*0040*/  VIADD R1, R1, 0xfffffff0 ;  /* 0xfffffff001017836 */ /* 0x001fe20000000000 */
[C---:B-1----:R-:W-:Y:S02]  /*0050*/  ISETP.GE.AND P0, PT, R8.reuse, 0x1, PT ;  /* 0x000000010800780c */ /* 0x042fe40003f06270 */
[C---:B------:R-:W-:Y:S02]  /*0060*/  ISETP.GE.AND P1, PT, R8.reuse, 0x2, PT ;  /* 0x000000020800780c */ /* 0x040fe40003f26270 */
[C---:B------:R-:W-:Y:S02]  /*0070*/  ISETP.GE.AND P2, PT, R8.reuse, 0x3, PT ;  /* 0x000000030800780c */ /* 0x040fe40003f46270 */
[----:B------:R-:W-:-:S07]  /*0080*/  ISETP.GE.AND P3, PT, R8, 0x4, PT ;  /* 0x000000040800780c */ /* 0x000fce0003f66270 */
[----:B------:R-:W2:Y:S08]  /*0090*/  @P0 LDC.64 R4, c[0x0][0x398] ;  /* 0x0000e600ff040b82 */ /* 0x000eb00000000a00 */
[----:B------:R-:W0:Y:S08]  /*00a0*/  @P1 LDC.64 R10, c[0x0][0x398] ;  /* 0x0000e600ff0a1b82 */ /* 0x000e300000000a00 */
[----:B------:R-:W1:Y:S01]  /*00b0*/  @P2 LDC.64 R12, c[0x0][0x398] ;  /* 0x0000e600ff0c2b82 */ /* 0x000e620000000a00 */
[----:B--2---:R-:W2:Y:S07]  /*00c0*/  @P0 LDG.E.CONSTANT R2, desc[UR10][R4.64] ;  /* 0x0000000a04020981 */ /* 0x004eae000c1e9900 */
[----:B------:R-:W3:Y:S01]  /*00d0*/  @P3 LDC.64 R14, c[0x0][0x398] ;  /* 0x0000e600ff0e3b82 */ /* 0x000ee20000000a00 */
[----:B0-----:R-:W4:Y:S04]  /*00e0*/  @P1 LDG.E.CONSTANT R10, desc[UR10][R10.64+0x4] ;  /* 0x0000040a0a0a1981 */ /* 0x001f28000c1e9900 */
[----:B-1----:R-:W5:Y:S04]  /*00f0*/  @P2 LDG.E.CONSTANT R12, desc[UR10][R12.64+0x8] ;  /* 0x0000080a0c0c2981 */ /* 0x002f68000c1e9900 */
[----:B---3--:R-:W3:Y:S01]  /*0100*/  @P3 LDG.E.CONSTANT R14, desc[UR10][R14.64+0xc] ;  /* 0x00000c0a0e0e3981 */ /* 0x008ee2000c1e9900 */
[----:B------:R-:W-:Y:S01]  /*0110*/  HFMA2 R3, -RZ, RZ, 0, 0 ;  /* 0x00000000ff037431 */ /* 0x000fe200000001ff */
[----:B--2---:R-:W-:-:S02]  /*0120*/  @P0 SHF.R.S32.HI R3, RZ, 0x1f, R2 ;  /* 0x0000001fff030819 */ /* 0x004fc40000011402 */
[----:B----4-:R-:W-:-:S03]  /*0130*/  @P1 SHF.R.S32.HI R7, RZ, 0x1f, R10 ;  /* 0x0000001fff071819 */ /* 0x010fc6000001140a */
[----:B------:R-:W-:-:S04]  /*0140*/  @P1 IMAD R0, R3, R10, RZ ;  /* 0x0000000a03001224 */ /* 0x000fc800078e02ff */
[----:B------:R-:W-:Y:S02]  /*0150*/  @P1 IMAD R9, R7, R2, R0 ;  /* 0x0000000207091224 */ /* 0x000fe400078e0200 */
[----:B------:R-:W-:-:S04]  /*0160*/  @P1 IMAD.WIDE.U32 R6, R2, R10, RZ ;  /* 0x0000000a02061225 */ /* 0x000fc800078e00ff */
[----:B------:R-:W-:Y:S01]  /*0170*/  @P1 IMAD.IADD R3, R7, 0x1, R9 ;  /* 0x0000000107031824 */ /* 0x000fe200078e0209 */
[----:B-----5:R-:W-:Y:S01]  /*0180*/  @P2 SHF.R.S32.HI R7, RZ, 0x1f, R12 ;  /* 0x0000001fff072819 */ /* 0x020fe2000001140c */
[----:B------:R-:W-:Y:S02]  /*0190*/  @P1 IMAD.MOV.U32 R2, RZ, RZ, R6 ;  /* 0x000000ffff021224 */ /* 0x000fe400078e0006 */
[-C--:B------:R-:W-:Y:S02]  /*01a0*/  @P2 IMAD R0, R3, R12.reuse, RZ ;  /* 0x0000000c03002224 */ /* 0x080fe400078e02ff */
[----:B------:R-:W-:-:S04]  /*01b0*/  @P2 IMAD.WIDE.U32 R4, R2, R12, RZ ;  /* 0x0000000c02042225 */ /* 0x000fc800078e00ff */
[----:B------:R-:W-:Y:S02]  /*01c0*/  @P2 IMAD R7, R7, R2, R0 ;  /* 0x0000000207072224 */ /* 0x000fe400078e0200 */
[----:B------:R-:W-:-:S03]  /*01d0*/  @P2 IMAD.MOV.U32 R2, RZ, RZ, R4 ;  /* 0x000000ffff022224 */ /* 0x000fc600078e0004 */
[----:B------:R-:W-:Y:S01]  /*01e0*/  @P2 IADD3 R3, PT, PT, R5, R7, RZ ;  /* 0x0000000705032210 */ /* 0x000fe20007ffe0ff */
[----:B---3--:R-:W-:Y:S01]  /*01f0*/  @P3 IMAD.WIDE.U32 R4, R2, R14, RZ ;  /* 0x0000000e02043225 */ /* 0x008fe200078e00ff */
[----:B------:R-:W-:-:S03]  /*0200*/  @P3 SHF.R.S32.HI R7, RZ, 0x1f, R14 ;  /* 0x0000001fff073819 */ /* 0x000fc6000001140e */
[----:B------:R-:W-:-:S04]  /*0210*/  @P3 IMAD R0, R3, R14, RZ ;  /* 0x0000000e03003224 */ /* 0x000fc800078e02ff */
[----:B------:R-:W-:Y:S02]  /*0220*/  @P3 IMAD R7, R7, R2, R0 ;  /* 0x0000000207073224 */ /* 0x000fe400078e0200 */
[----:B------:R-:W-:-:S03]  /*0230*/  @P3 IMAD.MOV.U32 R2, RZ, RZ, R4 ;  /* 0x000000ffff023224 */ /* 0x000fc600078e0004 */
[----:B------:R-:W-:Y:S02]  /*0240*/  @P3 IADD3 R3, PT, PT, R5, R7, RZ ;  /* 0x0000000705033210 */ /* 0x000fe40007ffe0ff */
[----:B------:R-:W-:-:S04]  /*0250*/  ISETP.GE.U32.AND P0, PT, R2, 0x1, PT ;  /* 0x000000010200780c */ /* 0x000fc80003f06070 */
[----:B------:R-:W-:-:S13]  /*0260*/  ISETP.GE.AND.EX P0, PT, R3, RZ, PT, P0 ;  /* 0x000000ff0300720c */ /* 0x000fda0003f06300 */
[----:B------:R-:W-:Y:S05]  /*0270*/  @!P0 EXIT ;  /* 0x000000000000894d */ /* 0x000fea0003800000 */
[----:B------:R-:W-:Y:S01]  /*0280*/  IMAD.MOV.U32 R4, RZ, RZ, 0x1 ;  /* 0x00000001ff047424 */ /* 0x000fe200078e00ff */
[----:B------:R-:W-:Y:S01]  /*0290*/  MOV R6, 0x1 ;  /* 0x0000000100067802 */ /* 0x000fe20000000f00 */
[----:B------:R-:W-:Y:S02]  /*02a0*/  IMAD.MOV.U32 R5, RZ, RZ, 0x1 ;  /* 0x00000001ff057424 */ /* 0x000fe400078e00ff */
[----:B------:R-:W-:-:S05]  /*02b0*/  IMAD.MOV.U32 R7, RZ, RZ, 0x1 ;  /* 0x00000001ff077424 */ /* 0x000fca00078e00ff */
[----:B------:R0:W-:Y:S01]  /*02c0*/  STL.128 [R1], R4 ;  /* 0x0000000401007387 */ /* 0x0001e20000100c00 */
[----:B------:R-:W-:Y:S05]  /*02d0*/  @!P1 BRA `(.L_x_0) ;  /* 0x0000000c00409947 */ /* 0x000fea0003800000 */
[C---:B------:R-:W-:Y:S01]  /*02e0*/  VIADD R16, R8.reuse, 0xfffffffe ;  /* 0xfffffffe08107836 */ /* 0x040fe20000000000 */
[----:B------:R-:W-:-:S04]  /*02f0*/  IADD3 R0, PT, PT, R8, -0x1, RZ ;  /* 0xffffffff08007810 */ /* 0x000fc80007ffe0ff */
[----:B------:R-:W-:Y:S02]  /*0300*/  ISETP.GE.U32.AND P0, PT, R16, 0xf, PT ;  /* 0x0000000f1000780c */ /* 0x000fe40003f06070 */
[----:B0-----:R-:W-:-:S11]  /*0310*/  LOP3.LUT R4, R0, 0xf, RZ, 0xc0, !PT ;  /* 0x0000000f00047812 */ /* 0x001fd600078ec0ff */
[----:B------:R-:W-:Y:S05]  /*0320*/  @!P0 BRA `(.L_x_1) ;  /* 0x0000000400a48947 */ /* 0x000fea0003800000 */
[C---:B------:R-:W-:Y:S01]  /*0330*/  IMAD R10, R0.reuse, 0x4, R1 ;  /* 0x00000004000a7824 */ /* 0x040fe200078e0201 */
[----:B------:R-:W0:Y:S05]  /*0340*/  LDC.64 R14, c[0x0][0x398] ;  /* 0x0000e600ff0e7b82 */ /* 0x000e2a0000000a00 */
[----:B------:R-:W5:Y:S01]  /*0350*/  LDL R10, [R10] ;  /* 0x000000000a0a7983 */ /* 0x000f620000100800 */
[----:B------:R-:W-:Y:S01]  /*0360*/  LOP3.LUT R7, R0, 0xfffffff0, RZ, 0xc0, !PT ;  /* 0xfffffff000077812 */ /* 0x000fe200078ec0ff */
[----:B------:R-:W-:-:S03]  /*0370*/  VIADD R6, R8, 0xfffffff8 ;  /* 0xfffffff808067836 */ /* 0x000fc60000000000 */
[----:B------:R-:W-:-:S07]  /*0380*/  IADD3 R7, PT, PT, -R7, RZ, RZ ;  /* 0x000000ff07077210 */ /* 0x000fce0007ffe1ff */
.L_x_2:
[C---:B-1----:R-:W-:Y:S02]  /*0390*/  VIADD R12, R6.reuse, 0x6 ;  /* 0x00000006060c7836 */ /* 0x042fe40000000000 */
[----:B------:R-:W-:Y:S02]  /*03a0*/  VIADD R9, R6, 0x5 ;  /* 0x0000000506097836 */ /* 0x000fe40000000000 */
[----:B0-----:R-:W-:Y:S01]  /*03b0*/  IMAD.WIDE.U32 R18, R12, 0x4, R14 ;  /* 0x000000040c127825 */ /* 0x001fe200078e000e */
[----:B------:R-:W-:-:S04]  /*03c0*/  IADD3 R11, PT, PT, R6, 0x4, RZ ;  /* 0x00000004060b7810 */ /* 0x000fc80007ffe0ff */
[----:B------:R-:W2:Y:S01]  /*03d0*/  LDG.E.CONSTANT R5, desc[UR10][R18.64+0x4] ;  /* 0x0000040a12057981 */ /* 0x000ea2000c1e9900 */
[----:B------:R-:W-:-:S03]  /*03e0*/  IMAD.WIDE.U32 R24, R9, 0x4, R14 ;  /* 0x0000000409187825 */ /* 0x000fc600078e000e */
[----:B------:R0:W3:Y:S01]  /*03f0*/  LDG.E.CONSTANT R13, desc[UR10][R18.64] ;  /* 0x0000000a120d7981 */ /* 0x0000e2000c1e9900 */
[----:B------:R-:W-:-:S03]  /*0400*/  IMAD.WIDE.U32 R20, R11, 0x4, R14 ;  /* 0x000000040b147825 */ /* 0x000fc600078e000e */
[----:B------:R1:W4:Y:S01]  /*0410*/  LDG.E.CONSTANT R26, desc[UR10][R24.64] ;  /* 0x0000000a181a7981 */ /* 0x000322000c1e9900 */
[C---:B------:R-:W-:Y:S02]  /*0420*/  VIADD R8, R6.reuse, 0x3 ;  /* 0x0000000306087836 */ /* 0x040fe40000000000 */
[----:B------:R-:W-:Y:S01]  /*0430*/  VIADD R27, R6, 0x2 ;  /* 0x00000002061b7836 */ /* 0x000fe20000000000 */
[----:B------:R-:W4:Y:S01]  /*0440*/  LDG.E.CONSTANT R20, desc[UR10][R20.64] ;  /* 0x0000000a14147981 */ /* 0x000f22000c1e9900 */
[----:B------:R-:W-:Y:S01]  /*0450*/  IMAD.WIDE.U32 R22, R8, 0x4, R14 ;  /* 0x0000000408167825 */ /* 0x000fe200078e000e */
[----:B------:R-:W-:-:S03]  /*0460*/  IADD3 R28, PT, PT, R6, 0x1, RZ ;  /* 0x00000001061c7810 */ /* 0x000fc60007ffe0ff */
[--C-:B------:R-:W-:Y:S02]  /*0470*/  IMAD.WIDE.U32 R16, R27, 0x4, R14.reuse ;  /* 0x000000041b107825 */ /* 0x100fe400078e000e */
[----:B------:R-:W4:Y:S02]  /*0480*/  LDG.E.CONSTANT R22, desc[UR10][R22.64] ;  /* 0x0000000a16167981 */ /* 0x000f24000c1e9900 */
[--C-:B0-----:R-:W-:Y:S02]  /*0490*/  IMAD.WIDE.U32 R18, R28, 0x4, R14.reuse ;  /* 0x000000041c127825 */ /* 0x101fe400078e000e */
[----:B------:R0:W4:Y:S02]  /*04a0*/  LDG.E.CONSTANT R16, desc[UR10][R16.64] ;  /* 0x0000000a10107981 */ /* 0x000124000c1e9900 */
[----:B-1----:R-:W-:Y:S02]  /*04b0*/  IMAD.WIDE.U32 R24, R6, 0x4, R14 ;  /* 0x0000000406187825 */ /* 0x002fe400078e000e */
[----:B------:R1:W4:Y:S04]  /*04c0*/  LDG.E.CONSTANT R18, desc[UR10][R18.64] ;  /* 0x0000000a12127981 */ /* 0x000328000c1e9900 */
[----:B------:R1:W4:Y:S01]  /*04d0*/  LDG.E.CONSTANT R24, desc[UR10][R24.64] ;  /* 0x0000000a18187981 */ /* 0x000322000c1e9900 */
[----:B------:R-:W-:Y:S01]  /*04e0*/  IMAD R12, R12, 0x4, R1 ;  /* 0x000000040c0c7824 */ /* 0x000fe200078e0201 */
[----:B------:R-:W-:Y:S01]  /*04f0*/  LEA R11, R11, R1, 0x2 ;  /* 0x000000010b0b7211 */ /* 0x000fe200078e10ff */
[----:B0-----:R-:W-:-:S02]  /*0500*/  VIADD R17, R6, 0xfffffffe ;  /* 0xfffffffe06117836 */ /* 0x001fc40000000000 */
[C---:B------:R-:W-:Y:S02]  /*0510*/  VIADD R23, R6.reuse, 0xfffffffc ;  /* 0xfffffffc06177836 */ /* 0x040fe40000000000 */
[----:B-1----:R-:W-:Y:S02]  /*0520*/  VIADD R19, R6, 0xfffffffd ;  /* 0xfffffffd06137836 */ /* 0x002fe40000000000 */
[----:B------:R-:W-:Y:S01]  /*0530*/  IMAD R25, R9, 0x4, R1 ;  /* 0x0000000409197824 */ /* 0x000fe200078e0201 */
[----:B------:R-:W-:Y:S01]  /*0540*/  LEA R28, R28, R1, 0x2 ;  /* 0x000000011c1c7211 */ /* 0x000fe200078e10ff */
[----:B--2--5:R-:W-:Y:S02]  /*0550*/  IMAD R21, R5, R10, RZ ;  /* 0x0000000a05157224 */ /* 0x024fe400078e02ff */
[----:B------:R-:W-:Y:S02]  /*0560*/  VIADD R5, R6, 0xffffffff ;  /* 0xffffffff06057836 */ /* 0x000fe40000000000 */
[----:B---3--:R-:W-:Y:S01]  /*0570*/  IMAD R13, R21, R13, RZ ;  /* 0x0000000d150d7224 */ /* 0x008fe200078e02ff */
[----:B------:R-:W-:Y:S03]  /*0580*/  STL [R12], R21 ;  /* 0x000000150c007387 */ /* 0x000fe60000100800 */
[----:B----4-:R-:W-:Y:S01]  /*0590*/  IMAD R26, R13, R26, RZ ;  /* 0x0000001a0d1a7224 */ /* 0x010fe200078e02ff */
[----:B------:R-:W-:Y:S03]  /*05a0*/  STL [R25], R13 ;  /* 0x0000000d19007387 */ /* 0x000fe60000100800 */
[----:B------:R-:W-:Y:S01]  /*05b0*/  IMAD R29, R26, R20, RZ ;  /* 0x000000141a1d7224 */ /* 0x000fe200078e02ff */
[----:B------:R0:W-:Y:S01]  /*05c0*/  STL [R11], R26 ;  /* 0x0000001a0b007387 */ /* 0x0001e20000100800 */
[----:B------:R-:W-:Y:S01]  /*05d0*/  LEA R20, R8, R1, 0x2 ;  /* 0x0000000108147211 */ /* 0x000fe200078e10ff */
[----:B------:R-:W-:-:S04]  /*05e0*/  IMAD.WIDE.U32 R8, R17, 0x4, R14 ;  /* 0x0000000411087825 */ /* 0x000fc800078e000e */
[----:B------:R1:W-:Y:S01]  /*05f0*/  STL [R20], R29 ;  /* 0x0000001d14007387 */ /* 0x0003e20000100800 */
[----:B0-----:R-:W-:-:S03]  /*0600*/  IMAD.WIDE.U32 R10, R5, 0x4, R14 ;  /* 0x00000004050a7825 */ /* 0x001fc600078e000e */
[----:B------:R0:W2:Y:S01]  /*0610*/  LDG.E.CONSTANT R25, desc[UR10][R8.64] ;  /* 0x0000000a08197981 */ /* 0x0000a2000c1e9900 */
[----:B------:R-:W-:Y:S02]  /*0620*/  IMAD R26, R29, R22, RZ ;  /* 0x000000161d1a7224 */ /* 0x000fe400078e02ff */
[--C-:B-1----:R-:W-:Y:S01]  /*0630*/  IMAD.WIDE.U32 R20, R23, 0x4, R14.reuse ;  /* 0x0000000417147825 */ /* 0x102fe200078e000e */
[----:B------:R1:W3:Y:S03]  /*0640*/  LDG.E.CONSTANT R10, desc[UR10][R10.64] ;  /* 0x0000000a0a0a7981 */ /* 0x0002e6000c1e9900 */
[----:B------:R-:W-:Y:S01]  /*0650*/  IMAD.WIDE.U32 R12, R19, 0x4, R14 ;  /* 0x00000004130c7825 */ /* 0x000fe200078e000e */
[----:B0-----:R-:W-:-:S03]  /*0660*/  LEA R9, R27, R1, 0x2 ;  /* 0x000000011b097211 */ /* 0x001fc600078e10ff */
[----:B------:R-:W-:Y:S01]  /*0670*/  IMAD R27, R26, R16, RZ ;  /* 0x000000101a1b7224 */ /* 0x000fe200078e02ff */
[----:B------:R-:W4:Y:S04]  /*0680*/  LDG.E.CONSTANT R22, desc[UR10][R12.64] ;  /* 0x0000000a0c167981 */ /* 0x000f28000c1e9900 */
[----:B------:R0:W4:Y:S01]  /*0690*/  LDG.E.CONSTANT R16, desc[UR10][R20.64] ;  /* 0x0000000a14107981 */ /* 0x000122000c1e9900 */
[C---:B-1----:R-:W-:Y:S01]  /*06a0*/  IADD3 R11, PT, PT, R6.reuse, -0x6, RZ ;  /* 0xfffffffa060b7810 */ /* 0x042fe20007ffe0ff */
[----:B0-----:R-:W-:Y:S02]  /*06b0*/  IMAD R21, R27, R18, RZ ;  /* 0x000000121b157224 */ /* 0x001fe400078e02ff */
[C---:B------:R-:W-:Y:S02]  /*06c0*/  VIADD R18, R6.reuse, 0xfffffffb ;  /* 0xfffffffb06127836 */ /* 0x040fe40000000000 */
[----:B------:R-:W-:-:S02]  /*06d0*/  IMAD R20, R6, 0x4, R1 ;  /* 0x0000000406147824 */ /* 0x000fc400078e0201 */
[----:B------:R-:W-:Y:S01]  /*06e0*/  IMAD.WIDE.U32 R12, R18, 0x4, R14 ;  /* 0x00000004120c7825 */ /* 0x000fe200078e000e */
[----:B------:R0:W-:Y:S03]  /*06f0*/  STL [R9], R26 ;  /* 0x0000001a09007387 */ /* 0x0001e60000100800 */
[----:B------:R-:W-:Y:S02]  /*0700*/  IMAD R29, R21, R24, RZ ;  /* 0x00000018151d7224 */ /* 0x000fe400078e02ff */
[----:B------:R-:W-:Y:S01]  /*0710*/  IMAD R24, R5, 0x4, R1 ;  /* 0x0000000405187824 */ /* 0x000fe200078e0201 */
[----:B------:R-:W-:Y:S01]  /*0720*/  IADD3 R5, PT, PT, R6, -0x7, RZ ;  /* 0xfffffff906057810 */ /* 0x000fe20007ffe0ff */
[----:B------:R1:W-:Y:S01]  /*0730*/  STL [R28], R27 ;  /* 0x0000001b1c007387 */ /* 0x0003e20000100800 */
[----:B0-----:R-:W-:-:S03]  /*0740*/  IMAD.WIDE.U32 R8, R11, 0x4, R14 ;  /* 0x000000040b087825 */ /* 0x001fc600078e000e */
[----:B------:R-:W-:Y:S04]  /*0750*/  STL [R20], R21 ;  /* 0x0000001514007387 */ /* 0x000fe80000100800 */
[----:B------:R-:W4:Y:S01]  /*0760*/  LDG.E.CONSTANT R12, desc[UR10][R12.64] ;  /* 0x0000000a0c0c7981 */ /* 0x000f22000c1e9900 */
[----:B-1----:R-:W-:-:S03]  /*0770*/  IMAD.WIDE.U32 R26, R5, 0x4, R14 ;  /* 0x00000004051a7825 */ /* 0x002fc600078e000e */
[----:B------:R0:W-:Y:S04]  /*0780*/  STL [R24], R29 ;  /* 0x0000001d18007387 */ /* 0x0001e80000100800 */
[----:B------:R1:W4:Y:S04]  /*0790*/  LDG.E.CONSTANT R8, desc[UR10][R8.64] ;  /* 0x0000000a08087981 */ /* 0x000328000c1e9900 */
[----:B------:R-:W4:Y:S01]  /*07a0*/  LDG.E.CONSTANT R26, desc[UR10][R26.64] ;  /* 0x0000000a1a1a7981 */ /* 0x000f22000c1e9900 */
[----:B0-----:R-:W-:-:S04]  /*07b0*/  VIADD R24, R6, 0xfffffff8 ;  /* 0xfffffff806187836 */ /* 0x001fc80000000000 */
[----:B------:R-:W-:-:S06]  /*07c0*/  IMAD.WIDE.U32 R20, R24, 0x4, R14 ;  /* 0x0000000418147825 */ /* 0x000fcc00078e000e */
[----:B------:R-:W4:Y:S01]  /*07d0*/  LDG.E.CONSTANT R20, desc[UR10][R20.64] ;  /* 0x0000000a14147981 */ /* 0x000f22000c1e9900 */
[-C--:B------:R-:W-:Y:S02]  /*07e0*/  LEA R17, R17, R1.reuse, 0x2 ;  /* 0x0000000111117211 */ /* 0x080fe400078e10ff */
[-C--:B------:R-:W-:Y:S02]  /*07f0*/  LEA R23, R23, R1.reuse, 0x2 ;  /* 0x0000000117177211 */ /* 0x080fe400078e10ff */
[----:B------:R-:W-:Y:S01]  /*0800*/  LEA R18, R18, R1, 0x2 ;  /* 0x0000000112127211 */ /* 0x000fe200078e10ff */
[----:B------:R-:W-:Y:S02]  /*0810*/  IMAD R24, R24, 0x4, R1 ;  /* 0x0000000418187824 */ /* 0x000fe400078e0201 */
[----:B------:R-:W-:-:S05]  /*0820*/  VIADD R7, R7, 0x10 ;  /* 0x0000001007077836 */ /* 0x000fca0000000000 */
[----:B------:R-:W-:Y:S01]  /*0830*/  ISETP.NE.AND P0, PT, R7, RZ, PT ;  /* 0x000000ff0700720c */ /* 0x000fe20003f05270 */
[----:B---3--:R-:W-:-:S04]  /*0840*/  IMAD R10, R29, R10, RZ ;  /* 0x0000000a1d0a7224 */ /* 0x008fc800078e02ff */
[----:B--2---:R-:W-:-:S04]  /*0850*/  IMAD R25, R10, R25, RZ ;  /* 0x000000190a197224 */ /* 0x004fc800078e02ff */
[----:B----4-:R-:W-:-:S04]  /*0860*/  IMAD R22, R25, R22, RZ ;  /* 0x0000001619167224 */ /* 0x010fc800078e02ff */
[----:B-1----:R-:W-:Y:S02]  /*0870*/  IMAD R9, R22, R16, RZ ;  /* 0x0000001016097224 */ /* 0x002fe400078e02ff */
[----:B------:R-:W-:Y:S01]  /*0880*/  IMAD R16, R19, 0x4, R1 ;  /* 0x0000000413107824 */ /* 0x000fe200078e0201 */
[----:B------:R0:W-:Y:S04]  /*0890*/  STL [R17], R10 ;  /* 0x0000000a11007387 */ /* 0x0001e80000100800 */
[----:B------:R1:W-:Y:S04]  /*08a0*/  STL [R16], R25 ;  /* 0x0000001910007387 */ /* 0x0003e80000100800 */
[----:B------:R1:W-:Y:S04]  /*08b0*/  STL [R23], R22 ;  /* 0x0000001617007387 */ /* 0x0003e80000100800 */
[----:B------:R1:W-:Y:S01]  /*08c0*/  STL [R18], R9 ;  /* 0x0000000912007387 */ /* 0x0003e20000100800 */
[----:B------:R-:W-:-:S02]  /*08d0*/  IMAD R13, R9, R12, RZ ;  /* 0x0000000c090d7224 */ /* 0x000fc400078e02ff */
[----:B------:R-:W-:Y:S02]  /*08e0*/  IMAD R12, R11, 0x4, R1 ;  /* 0x000000040b0c7824 */ /* 0x000fe400078e0201 */
[----:B------:R-:W-:Y:S02]  /*08f0*/  IMAD R19, R13, R8, RZ ;  /* 0x000000080d137224 */ /* 0x000fe400078e02ff */
[----:B------:R-:W-:Y:S02]  /*0900*/  VIADD R8, R6, 0xfffffff7 ;  /* 0xfffffff706087836 */ /* 0x000fe40000000000 */
[----:B------:R-:W-:Y:S01]  /*0910*/  IMAD R11, R19, R26, RZ ;  /* 0x0000001a130b7224 */ /* 0x000fe200078e02ff */
[-C--:B------:R-:W-:Y:S02]  /*0920*/  LEA R26, R5, R1.reuse, 0x2 ;  /* 0x00000001051a7211 */ /* 0x080fe400078e10ff */
[----:B------:R-:W-:Y:S01]  /*0930*/  LEA R5, R8, R1, 0x2 ;  /* 0x0000000108057211 */ /* 0x000fe200078e10ff */
[----:B------:R1:W-:Y:S04]  /*0940*/  STL [R12], R13 ;  /* 0x0000000d0c007387 */ /* 0x0003e80000100800 */
[----:B------:R1:W-:Y:S01]  /*0950*/  STL [R26], R19 ;  /* 0x000000131a007387 */ /* 0x0003e20000100800 */
[----:B0-----:R-:W-:-:S03]  /*0960*/  IMAD R10, R11, R20, RZ ;  /* 0x000000140b0a7224 */ /* 0x001fc600078e02ff */
[----:B------:R1:W-:Y:S04]  /*0970*/  STL [R24], R11 ;  /* 0x0000000b18007387 */ /* 0x0003e80000100800 */
[----:B------:R1:W-:Y:S01]  /*0980*/  STL [R5], R10 ;  /* 0x0000000a05007387 */ /* 0x0003e20000100800 */
[----:B------:R-:W-:Y:S01]  /*0990*/  IADD3 R6, PT, PT, R6, -0x10, RZ ;  /* 0xfffffff006067810 */ /* 0x000fe20007ffe0ff */
[----:B------:R-:W-:Y:S06]  /*09a0*/  @P0 BRA `(.L_x_2) ;  /* 0xfffffff800780947 */ /* 0x000fec000383ffff */
[----:B-1----:R-:W-:-:S07]  /*09b0*/  VIADD R16, R6, 0x6 ;  /* 0x0000000606107836 */ /* 0x002fce0000000000 */
.L_x_1:
[----:B------:R-:W-:-:S13]  /*09c0*/  ISETP.NE.AND P0, PT, R4, RZ, PT ;  /* 0x000000ff0400720c */ /* 0x000fda0003f05270 */
[----:B------:R-:W-:Y:S05]  /*09d0*/  @!P0 BRA `(.L_x_0) ;  /* 0x0000000400808947 */ /* 0x000fea0003800000 */
[----:B------:R-:W-:Y:S02]  /*09e0*/  ISETP.GE.U32.AND P0, PT, R4, 0x8, PT ;  /* 0x000000080400780c */ /* 0x000fe40003f06070 */
[----:B------:R-:W-:-:S04]  /*09f0*/  LOP3.LUT R25, R0, 0x7, RZ, 0xc0, !PT ;  /* 0x0000000700197812 */ /* 0x000fc800078ec0ff */
[----:B------:R-:W-:-:S07]  /*0a00*/  ISETP.NE.AND P1, PT, R25, RZ, PT ;  /* 0x000000ff1900720c */ /* 0x000fce0003f25270 */
[----:B------:R-:W-:Y:S06]  /*0a10*/  @!P0 BRA `(.L_x_3) ;  /* 0x0000000000c48947 */ /* 0x000fec0003800000 */
[----:B------:R-:W0:Y:S01]  /*0a20*/  LDC.64 R4, c[0x0][0x398] ;  /* 0x0000e600ff047b82 */ /* 0x000e220000000a00 */
[C---:B------:R-:W-:Y:S01]  /*0a30*/  LEA R21, R16.reuse, R1, 0x2 ;  /* 0x0000000110157211 */ /* 0x040fe200078e10ff */
[C---:B------:R-:W-:Y:S01]  /*0a40*/  VIADD R19, R16.reuse, 0xffffffff ;  /* 0xffffffff10137836 */ /* 0x040fe20000000000 */
[----:B------:R-:W-:-:S03]  /*0a50*/  IADD3 R23, PT, PT, R16, -0x2, RZ ;  /* 0xfffffffe10177810 */ /* 0x000fc60007ffe0ff */
[----:B------:R-:W2:Y:S01]  /*0a60*/  LDL R20, [R21+0x4] ;  /* 0x0000040015147983 */ /* 0x000ea20000100800 */
[C---:B------:R-:W-:Y:S01]  /*0a70*/  VIADD R18, R16.reuse, 0xfffffffd ;  /* 0xfffffffd10127836 */ /* 0x040fe20000000000 */
[C---:B------:R-:W-:Y:S01]  /*0a80*/  IADD3 R24, PT, PT, R16.reuse, -0x4, RZ ;  /* 0xfffffffc10187810 */ /* 0x040fe20007ffe0ff */
[----:B0-----:R-:W-:-:S05]  /*0a90*/  IMAD.WIDE.U32 R12, R16, 0x4, R4 ;  /* 0x00000004100c7825 */ /* 0x001fca00078e0004 */
[----:B------:R-:W2:Y:S01]  /*0aa0*/  LDG.E.CONSTANT R17, desc[UR10][R12.64+0x4] ;  /* 0x0000040a0c117981 */ /* 0x000ea2000c1e9900 */
[----:B------:R-:W-:-:S03]  /*0ab0*/  IMAD.WIDE.U32 R14, R19, 0x4, R4 ;  /* 0x00000004130e7825 */ /* 0x000fc600078e0004 */
[----:B------:R0:W3:Y:S01]  /*0ac0*/  LDG.E.CONSTANT R22, desc[UR10][R12.64] ;  /* 0x0000000a0c167981 */ /* 0x0000e2000c1e9900 */
[----:B------:R-:W-:-:S03]  /*0ad0*/  IMAD.WIDE.U32 R6, R23, 0x4, R4 ;  /* 0x0000000417067825 */ /* 0x000fc600078e0004 */
[----:B------:R3:W4:Y:S01]  /*0ae0*/  LDG.E.CONSTANT R14, desc[UR10][R14.64] ;  /* 0x0000000a0e0e7981 */ /* 0x000722000c1e9900 */
[----:B------:R-:W-:-:S03]  /*0af0*/  IMAD.WIDE.U32 R8, R18, 0x4, R4 ;  /* 0x0000000412087825 */ /* 0x000fc600078e0004 */
[----:B------:R-:W5:Y:S01]  /*0b00*/  LDG.E.CONSTANT R6, desc[UR10][R6.64] ;  /* 0x0000000a06067981 */ /* 0x000f62000c1e9900 */
[----:B------:R-:W-:Y:S02]  /*0b10*/  VIADD R26, R16, 0xfffffffb ;  /* 0xfffffffb101a7836 */ /* 0x000fe40000000000 */
[--C-:B------:R-:W-:Y:S01]  /*0b20*/  IMAD.WIDE.U32 R10, R24, 0x4, R4.reuse ;  /* 0x00000004180a7825 */ /* 0x100fe200078e0004 */
[----:B------:R-:W5:Y:S01]  /*0b30*/  LDG.E.CONSTANT R8, desc[UR10][R8.64] ;  /* 0x0000000a08087981 */ /* 0x000f62000c1e9900 */
[----:B------:R-:W-:Y:S02]  /*0b40*/  IADD3 R27, PT, PT, R16, -0x6, RZ ;  /* 0xfffffffa101b7810 */ /* 0x000fe40007ffe0ff */
[--C-:B0-----:R-:W-:Y:S02]  /*0b50*/  IMAD.WIDE.U32 R12, R26, 0x4, R4.reuse ;  /* 0x000000041a0c7825 */ /* 0x101fe400078e0004 */
[----:B------:R-:W5:Y:S02]  /*0b60*/  LDG.E.CONSTANT R10, desc[UR10][R10.64] ;  /* 0x0000000a0a0a7981 */ /* 0x000f64000c1e9900 */
[----:B------:R-:W-:-:S02]  /*0b70*/  IMAD.WIDE.U32 R4, R27, 0x4, R4 ;  /* 0x000000041b047825 */ /* 0x000fc400078e0004 */
[----:B------:R-:W5:Y:S04]  /*0b80*/  LDG.E.CONSTANT R12, desc[UR10][R12.64] ;  /* 0x0000000a0c0c7981 */ /* 0x000f68000c1e9900 */
[----:B------:R0:W5:Y:S01]  /*0b90*/  LDG.E.CONSTANT R4, desc[UR10][R4.64] ;  /* 0x0000000a04047981 */ /* 0x000162000c1e9900 */
[-C--:B------:R-:W-:Y:S01]  /*0ba0*/  LEA R18, R18, R1.reuse, 0x2 ;  /* 0x0000000112127211 */ /* 0x080fe200078e10ff */
[----:B------:R-:W-:Y:S01]  /*0bb0*/  IMAD R24, R24, 0x4, R1 ;  /* 0x0000000418187824 */ /* 0x000fe200078e0201 */
[----:B------:R-:W-:Y:S01]  /*0bc0*/  LEA R26, R26, R1, 0x2 ;  /* 0x000000011a1a7211 */ /* 0x000fe200078e10ff */
[----:B--2---:R-:W-:-:S04]  /*0bd0*/  IMAD R17, R20, R17, RZ ;  /* 0x0000001114117224 */ /* 0x004fc800078e02ff */
[----:B---3--:R-:W-:-:S04]  /*0be0*/  IMAD R15, R17, R22, RZ ;  /* 0x00000016110f7224 */ /* 0x008fc800078e02ff */
[----:B----4-:R-:W-:-:S04]  /*0bf0*/  IMAD R29, R15, R14, RZ ;  /* 0x0000000e0f1d7224 */ /* 0x010fc800078e02ff */
[----:B-----5:R-:W-:-:S04]  /*0c00*/  IMAD R7, R29, R6, RZ ;  /* 0x000000061d077224 */ /* 0x020fc800078e02ff */
[----:B------:R-:W-:Y:S01]  /*0c10*/  IMAD R9, R7, R8, RZ ;  /* 0x0000000807097224 */ /* 0x000fe200078e02ff */
[-C--:B------:R-:W-:Y:S01]  /*0c20*/  LEA R14, R23, R1.reuse, 0x2 ;  /* 0x00000001170e7211 */ /* 0x080fe200078e10ff */
[--C-:B------:R-:W-:Y:S02]  /*0c30*/  IMAD R6, R19, 0x4, R1.reuse ;  /* 0x0000000413067824 */ /* 0x100fe400078e0201 */
[----:B0-----:R-:W-:Y:S02]  /*0c40*/  IMAD R5, R9, R10, RZ ;  /* 0x0000000a09057224 */ /* 0x001fe400078e02ff */
[----:B------:R-:W-:Y:S02]  /*0c50*/  VIADD R10, R16, 0xfffffff9 ;  /* 0xfffffff9100a7836 */ /* 0x000fe40000000000 */
[----:B------:R-:W-:Y:S01]  /*0c60*/  IMAD R11, R5, R12, RZ ;  /* 0x0000000c050b7224 */ /* 0x000fe200078e02ff */
[----:B------:R0:W-:Y:S01]  /*0c70*/  STL [R21], R17 ;  /* 0x0000001115007387 */ /* 0x0001e20000100800 */
[----:B------:R-:W-:Y:S01]  /*0c80*/  IMAD R8, R27, 0x4, R1 ;  /* 0x000000041b087824 */ /* 0x000fe200078e0201 */
[----:B------:R-:W-:Y:S01]  /*0c90*/  LEA R13, R10, R1, 0x2 ;  /* 0x000000010a0d7211 */ /* 0x000fe200078e10ff */
[----:B------:R-:W-:Y:S01]  /*0ca0*/  IMAD R4, R11, R4, RZ ;  /* 0x000000040b047224 */ /* 0x000fe200078e02ff */
[----:B------:R0:W-:Y:S04]  /*0cb0*/  STL [R6], R15 ;  /* 0x0000000f06007387 */ /* 0x0001e80000100800 */
[----:B------:R0:W-:Y:S04]  /*0cc0*/  STL [R14], R29 ;  /* 0x0000001d0e007387 */ /* 0x0001e80000100800 */
[----:B------:R0:W-:Y:S04]  /*0cd0*/  STL [R18], R7 ;  /* 0x0000000712007387 */ /* 0x0001e80000100800 */
[----:B------:R0:W-:Y:S04]  /*0ce0*/  STL [R24], R9 ;  /* 0x0000000918007387 */ /* 0x0001e80000100800 */
[----:B------:R0:W-:Y:S04]  /*0cf0*/  STL [R26], R5 ;  /* 0x000000051a007387 */ /* 0x0001e80000100800 */
[----:B------:R0:W-:Y:S04]  /*0d00*/  STL [R8], R11 ;  /* 0x0000000b08007387 */ /* 0x0001e80000100800 */
[----:B------:R0:W-:Y:S01]  /*0d10*/  STL [R13], R4 ;  /* 0x000000040d007387 */ /* 0x0001e20000100800 */
[----:B------:R-:W-:-:S07]  /*0d20*/  VIADD R16, R16, 0xfffffff8 ;  /* 0xfffffff810107836 */ /* 0x000fce0000000000 */
.L_x_3:
[----:B------:R-:W-:Y:S05]  /*0d30*/  @!P1 BRA `(.L_x_0) ;  /* 0x0000000000a89947 */ /* 0x000fea0003800000 */
[----:B------:R-:W-:Y:S02]  /*0d40*/  ISETP.GE.U32.AND P0, PT, R25, 0x4, PT ;  /* 0x000000041900780c */ /* 0x000fe40003f06070 */
[----:B------:R-:W-:-:S04]  /*0d50*/  LOP3.LUT R0, R0, 0x3, RZ, 0xc0, !PT ;  /* 0x0000000300007812 */ /* 0x000fc800078ec0ff */
[----:B------:R-:W-:-:S07]  /*0d60*/  ISETP.NE.AND P1, PT, R0, RZ, PT ;  /* 0x000000ff0000720c */ /* 0x000fce0003f25270 */
[----:B------:R-:W-:Y:S06]  /*0d70*/  @!P0 BRA `(.L_x_4) ;  /* 0x0000000000648947 */ /* 0x000fec0003800000 */
[----:B0-----:R-:W0:Y:S01]  /*0d80*/  LDC.64 R6, c[0x0][0x398] ;  /* 0x0000e600ff067b82 */ /* 0x001e220000000a00 */
[C---:B------:R-:W-:Y:S01]  /*0d90*/  LEA R13, R16.reuse, R1, 0x2 ;  /* 0x00000001100d7211 */ /* 0x040fe200078e10ff */
[C---:B------:R-:W-:Y:S01]  /*0da0*/  VIADD R14, R16.reuse, 0xffffffff ;  /* 0xffffffff100e7836 */ /* 0x040fe20000000000 */
[----:B------:R-:W-:-:S03]  /*0db0*/  IADD3 R17, PT, PT, R16, -0x2, RZ ;  /* 0xfffffffe10117810 */ /* 0x000fc60007ffe0ff */
[----:B------:R-:W2:Y:S01]  /*0dc0*/  LDL R10, [R13+0x4] ;  /* 0x000004000d0a7983 */ /* 0x000ea20000100800 */
[----:B0-----:R-:W-:-:S05]  /*0dd0*/  IMAD.WIDE.U32 R8, R16, 0x4, R6 ;  /* 0x0000000410087825 */ /* 0x001fca00078e0006 */
[----:B------:R-:W2:Y:S01]  /*0de0*/  LDG.E.CONSTANT R11, desc[UR10][R8.64+0x4] ;  /* 0x0000040a080b7981 */ /* 0x000ea2000c1e9900 */
[----:B------:R-:W-:-:S03]  /*0df0*/  IMAD.WIDE.U32 R4, R14, 0x4, R6 ;  /* 0x000000040e047825 */ /* 0x000fc600078e0006 */
[----:B------:R-:W3:Y:S01]  /*0e00*/  LDG.E.CONSTANT R15, desc[UR10][R8.64] ;  /* 0x0000000a080f7981 */ /* 0x000ee2000c1e9900 */
[----:B------:R-:W-:-:S03]  /*0e10*/  IMAD.WIDE.U32 R6, R17, 0x4, R6 ;  /* 0x0000000411067825 */ /* 0x000fc600078e0006 */
[----:B------:R-:W4:Y:S04]  /*0e20*/  LDG.E.CONSTANT R4, desc[UR10][R4.64] ;  /* 0x0000000a04047981 */ /* 0x000f28000c1e9900 */
[----:B------:R-:W5:Y:S01]  /*0e30*/  LDG.E.CONSTANT R7, desc[UR10][R6.64] ;  /* 0x0000000a06077981 */ /* 0x000f62000c1e9900 */
[----:B------:R-:W-:Y:S01]  /*0e40*/  VIADD R18, R16, 0xfffffffd ;  /* 0xfffffffd10127836 */ /* 0x000fe20000000000 */
[----:B------:R-:W-:Y:S01]  /*0e50*/  LEA R14, R14, R1, 0x2 ;  /* 0x000000010e0e7211 */ /* 0x000fe200078e10ff */
[----:B------:R-:W-:Y:S02]  /*0e60*/  IMAD R17, R17, 0x4, R1 ;  /* 0x0000000411117824 */ /* 0x000fe400078e0201 */
[----:B------:R-:W-:Y:S02]  /*0e70*/  VIADD R16, R16, 0xfffffffc ;  /* 0xfffffffc10107836 */ /* 0x000fe40000000000 */
[----:B--2---:R-:W-:-:S04]  /*0e80*/  IMAD R10, R11, R10, RZ ;  /* 0x0000000a0b0a7224 */ /* 0x004fc800078e02ff */
[----:B---3--:R-:W-:-:S04]  /*0e90*/  IMAD R11, R15, R10, RZ ;  /* 0x0000000a0f0b7224 */ /* 0x008fc800078e02ff */
[----:B----4-:R-:W-:Y:S01]  /*0ea0*/  IMAD R12, R4, R11, RZ ;  /* 0x0000000b040c7224 */ /* 0x010fe200078e02ff */
[----:B------:R-:W-:Y:S01]  /*0eb0*/  LEA R15, R18, R1, 0x2 ;  /* 0x00000001120f7211 */ /* 0x000fe200078e10ff */
[----:B------:R1:W-:Y:S02]  /*0ec0*/  STL [R13], R10 ;  /* 0x0000000a0d007387 */ /* 0x0003e40000100800 */
[----:B-----5:R-:W-:Y:S02]  /*0ed0*/  IMAD R8, R7, R12, RZ ;  /* 0x0000000c07087224 */ /* 0x020fe400078e02ff */
[----:B------:R1:W-:Y:S04]  /*0ee0*/  STL [R14], R11 ;  /* 0x0000000b0e007387 */ /* 0x0003e80000100800 */
[----:B------:R1:W-:Y:S04]  /*0ef0*/  STL [R17], R12 ;  /* 0x0000000c11007387 */ /* 0x0003e80000100800 */
[----:B------:R1:W-:Y:S02]  /*0f00*/  STL [R15], R8 ;  /* 0x000000080f007387 */ /* 0x0003e40000100800 */
.L_x_4:
[----:B------:R-:W-:Y:S05]  /*0f10*/  @!P1 BRA `(.L_x_0) ;  /* 0x0000000000309947 */ /* 0x000fea0003800000 */
[----:B0-----:R-:W0:Y:S01]  /*0f20*/  LDC.64 R6, c[0x0][0x398] ;  /* 0x0000e600ff067b82 */ /* 0x001e220000000a00 */
[----:B------:R-:W-:-:S07]  /*0f30*/  IADD3 R0, PT, PT, -R0, RZ, RZ ;  /* 0x000000ff00007210 */ /* 0x000fce0007ffe1ff */
.L_x_5:
[----:B0-----:R-:W-:-:S04]  /*0f40*/  IMAD.WIDE.U32 R4, R16, 0x4, R6 ;  /* 0x0000000410047825 */ /* 0x001fc800078e0006 */
[----:B-12---:R-:W-:Y:S02]  /*0f50*/  IMAD R8, R16, 0x4, R1 ;  /* 0x0000000410087824 */ /* 0x006fe400078e0201 */
[----:B------:R-:W2:Y:S04]  /*0f60*/  LDG.E.CONSTANT R4, desc[UR10][R4.64+0x4] ;  /* 0x0000040a04047981 */ /* 0x000ea8000c1e9900 */
[----:B------:R-:W2:Y:S01]  /*0f70*/  LDL R9, [R8+0x4] ;  /* 0x0000040008097983 */ /* 0x000ea20000100800 */
[----:B------:R-:W-:Y:S01]  /*0f80*/  IADD3 R0, PT, PT, R0, 0x1, RZ ;  /* 0x0000000100007810 */ /* 0x000fe20007ffe0ff */
[----:B------:R-:W-:-:S03]  /*0f90*/  VIADD R16, R16, 0xffffffff ;  /* 0xffffffff10107836 */ /* 0x000fc60000000000 */
[----:B------:R-:W-:Y:S01]  /*0fa0*/  ISETP.NE.AND P0, PT, R0, RZ, PT ;  /* 0x000000ff0000720c */ /* 0x000fe20003f05270 */
[----:B--2---:R-:W-:-:S05]  /*0fb0*/  IMAD R9, R9, R4, RZ ;  /* 0x0000000409097224 */ /* 0x004fca00078e02ff */
[----:B------:R2:W-:Y:S07]  /*0fc0*/  STL [R8], R9 ;  /* 0x0000000908007387 */ /* 0x0005ee0000100800 */
[----:B------:R-:W-:Y:S05]  /*0fd0*/  @P0 BRA `(.L_x_5) ;  /* 0xfffffffc00d80947 */ /* 0x000fea000383ffff */
.L_x_0:
[----:B0-2---:R-:W1:Y:S01]  /*0fe0*/  S2R R9, SR_CTAID.X ;  /* 0x0000000000097919 */ /* 0x005e620000002500 */
[----:B------:R-:W1:Y:S01]  /*0ff0*/  LDCU UR4, c[0x0][0x360] ;  /* 0x00006c00ff0477ac */ /* 0x000e620008000800 */
[----:B------:R-:W-:Y:S01]  /*1000*/  MOV R5, RZ ;  /* 0x000000ff00057202 */ /* 0x000fe20000000f00 */
[----:B------:R-:W1:Y:S02]  /*1010*/  S2R R4, SR_TID.X ;  /* 0x0000000000047919 */ /* 0x000e640000002100 */
[----:B-1----:R-:W-:-:S03]  /*1020*/  IMAD.WIDE.U32 R8, R9, UR4, R4 ;  /* 0x0000000409087c25 */ /* 0x002fc6000f8e0004 */
[----:B------:R-:W-:-:S04]  /*1030*/  ISETP.GE.U32.AND P0, PT, R8, R2, PT ;  /* 0x000000020800720c */ /* 0x000fc80003f06070 */
[----:B------:R-:W-:-:S13]  /*1040*/  ISETP.GE.U32.AND.EX P0, PT, R9, R3, PT, P0 ;  /* 0x000000030900720c */ /* 0x000fda0003f06100 */
[----:B------:R-:W-:Y:S05]  /*1050*/  @P0 EXIT ;  /* 0x000000000000094d */ /* 0x000fea0003800000 */
[----:B------:R-:W2:Y:S01]  /*1060*/  LDL.128 R4, [R1] ;  /* 0x0000000001047983 */ /* 0x000ea20000100c00 */
[----:B------:R-:W0:Y:S01]  /*1070*/  LDC R0, c[0x0][0x390] ;  /* 0x0000e400ff007b82 */ /* 0x000e220000000800 */
[----:B------:R-:W1:Y:S01]  /*1080*/  LDCU UR5, c[0x0][0x370] ;  /* 0x00006e00ff0577ac */ /* 0x000e620008000800 */
[----:B------:R-:W-:Y:S01]  /*1090*/  BSSY.RECONVERGENT B0, `(.L_x_6) ;  /* 0x0000148000007945 */ /* 0x000fe20003800200 */
[----:B------:R-:W3:Y:S01]  /*10a0*/  LDCU.128 UR16, c[0x0][0x380] ;  /* 0x00007000ff1077ac */ /* 0x000ee20008000c00 */
[----:B-1----:R-:W-:Y:S01]  /*10b0*/  UIMAD.WIDE.U32 UR4, UR4, UR5, URZ ;  /* 0x00000005040472a5 */ /* 0x002fe2000f8e00ff */
[----:B--2---:R-:W-:Y:S02]  /*10c0*/  R2UR UR6, R5 ;  /* 0x00000000050672ca */ /* 0x004fe400000e0000 */
[----:B------:R-:W-:Y:S02]  /*10d0*/  R2UR UR7, R6 ;  /* 0x00000000060772ca */ /* 0x000fe400000e0000 */
[----:B------:R-:W-:Y:S01]  /*10e0*/  R2UR UR8, R7 ;  /* 0x00000000070872ca */ /* 0x000fe200000e0000 */
[----:B------:R-:W-:Y:S01]  /*10f0*/  IMAD.MOV.U32 R7, RZ, RZ, R8 ;  /* 0x000000ffff077224 */ /* 0x000fe200078e0008 */
[----:B------:R-:W-:-:S02]  /*1100*/  MOV R5, R9 ;  /* 0x0000000900057202 */ /* 0x000fc40000000f00 */
[----:B------:R-:W-:-:S05]  /*1110*/  SHF.R.S32.HI R6, RZ, 0x1f, R4 ;  /* 0x0000001fff067819 */ /* 0x000fca0000011404 */
[----:B------:R-:W-:Y:S02]  /*1120*/  USHF.R.S32.HI UR9, URZ, 0x1f, UR6 ;  /* 0x0000001fff097899 */ /* 0x000fe40008011406 */
[----:B------:R-:W-:Y:S02]  /*1130*/  USHF.R.S32.HI UR12, URZ, 0x1f, UR7 ;  /* 0x0000001fff0c7899 */ /* 0x000fe40008011407 */
[----:B0--3--:R-:W-:-:S12]  /*1140*/  USHF.R.S32.HI UR13, URZ, 0x1f, UR8 ;  /* 0x0000001fff0d7899 */ /* 0x009fd80008011408 */
.L_x_33:
[----:B------:R-:W-:Y:S01]  /*1150*/  ISETP.GE.AND P1, PT, R0, 0x1, PT ;  /* 0x000000010000780c */ /* 0x000fe20003f26270 */
[----:B0-----:R-:W-:-:S12]  /*1160*/  IMAD.MOV.U32 R8, RZ, RZ, RZ ;  /* 0x000000ffff087224 */ /* 0x001fd800078e00ff */
[----:B------:R-:W-:Y:S05]  /*1170*/  @!P1 BRA `(.L_x_7) ;  /* 0x0000000000f09947 */ /* 0x000fea0003800000 */
[----:B------:R-:W-:Y:S01]  /*1180*/  LOP3.LUT R8, R5, R6, RZ, 0xfc, !PT ;  /* 0x0000000605087212 */ /* 0x000fe200078efcff */
[----:B------:R-:W-:Y:S03]  /*1190*/  BSSY.RECONVERGENT B1, `(.L_x_8) ;  /* 0x000001b000017945 */ /* 0x000fe60003800200 */
[----:B------:R-:W-:-:S13]  /*11a0*/  ISETP.NE.U32.AND P0, PT, R8, RZ, PT ;  /* 0x000000ff0800720c */ /* 0x000fda0003f05070 */
[----:B------:R-:W-:Y:S05]  /*11b0*/  @P0 BRA `(.L_x_9) ;  /* 0x0000000000500947 */ /* 0x000fea0003800000 */
[----:B------:R-:W0:Y:S01]  /*11c0*/  I2F.U32.RP R10, R4 ;  /* 0x00000004000a7306 */ /* 0x000e220000209000 */
[----:B------:R-:W-:Y:S01]  /*11d0*/  IMAD.MOV R11, RZ, RZ, -R4 ;  /* 0x000000ffff0b7224 */ /* 0x000fe200078e0a04 */
[----:B------:R-:W-:Y:S01]  /*11e0*/  ISETP.NE.U32.AND P3, PT, R4, RZ, PT ;  /* 0x000000ff0400720c */ /* 0x000fe20003f65070 */
[----:B------:R-:W-:-:S05]  /*11f0*/  IMAD.MOV.U32 R19, RZ, RZ, RZ ;  /* 0x000000ffff137224 */ /* 0x000fca00078e00ff */
[----:B0-----:R-:W0:Y:S02]  /*1200*/  MUFU.RCP R10, R10 ;  /* 0x0000000a000a7308 */ /* 0x001e240000001000 */
[----:B0-----:R-:W-:-:S06]  /*1210*/  IADD3 R8, PT, PT, R10, 0xffffffe, RZ ;  /* 0x0ffffffe0a087810 */ /* 0x001fcc0007ffe0ff */
[----:B------:R0:W1:Y:S02]  /*1220*/  F2I.FTZ.U32.TRUNC.NTZ R9, R8 ;  /* 0x0000000800097305 */ /* 0x000064000021f000 */
[----:B0-----:R-:W-:Y:S02]  /*1230*/  HFMA2 R8, -RZ, RZ, 0, 0 ;  /* 0x00000000ff087431 */ /* 0x001fe400000001ff */
[----:B-1----:R-:W-:-:S04]  /*1240*/  IMAD R11, R11, R9, RZ ;  /* 0x000000090b0b7224 */ /* 0x002fc800078e02ff */
[----:B------:R-:W-:-:S06]  /*1250*/  IMAD.HI.U32 R12, R9, R11, R8 ;  /* 0x0000000b090c7227 */ /* 0x000fcc00078e0008 */
[----:B------:R-:W-:-:S04]  /*1260*/  IMAD.HI.U32 R18, R12, R7, RZ ;  /* 0x000000070c127227 */ /* 0x000fc800078e00ff */
[----:B------:R-:W-:-:S04]  /*1270*/  IMAD.MOV R9, RZ, RZ, -R18 ;  /* 0x000000ffff097224 */ /* 0x000fc800078e0a12 */
[----:B------:R-:W-:-:S05]  /*1280*/  IMAD R9, R4, R9, R7 ;  /* 0x0000000904097224 */ /* 0x000fca00078e0207 */
[----:B------:R-:W-:-:S13]  /*1290*/  ISETP.GE.U32.AND P0, PT, R9, R4, PT ;  /* 0x000000040900720c */ /* 0x000fda0003f06070 */
[----:B------:R-:W-:Y:S01]  /*12a0*/  @P0 IADD3 R9, PT, PT, -R4, R9, RZ ;  /* 0x0000000904090210 */ /* 0x000fe20007ffe1ff */
[----:B------:R-:W-:-:S03]  /*12b0*/  @P0 VIADD R18, R18, 0x1 ;  /* 0x0000000112120836 */ /* 0x000fc60000000000 */
[----:B------:R-:W-:-:S13]  /*12c0*/  ISETP.GE.U32.AND P2, PT, R9, R4, PT ;  /* 0x000000040900720c */ /* 0x000fda0003f46070 */
[----:B------:R-:W-:Y:S02]  /*12d0*/  @P2 IADD3 R18, PT, PT, R18, 0x1, RZ ;  /* 0x0000000112122810 */ /* 0x000fe40007ffe0ff */
[----:B------:R-:W-:Y:S01]  /*12e0*/  @!P3 LOP3.LUT R18, RZ, R4, RZ, 0x33, !PT ;  /* 0x00000004ff12b212 */ /* 0x000fe200078e33ff */
[----:B------:R-:W-:Y:S06]  /*12f0*/  BRA `(.L_x_10) ;  /* 0x0000000000107947 */ /* 0x000fec0003800000 */
.L_x_9:
[----:B------:R-:W-:Y:S01]  /*1300*/  MOV R11, R4 ;  /* 0x00000004000b7202 */ /* 0x000fe20000000f00 */
[----:B------:R-:W-:Y:S01]  /*1310*/  IMAD.MOV.U32 R9, RZ, RZ, R6 ;  /* 0x000000ffff097224 */ /* 0x000fe200078e0006 */
[----:B------:R-:W-:-:S07]  /*1320*/  MOV R10, 0x1340 ;  /* 0x00001340000a7802 */ /* 0x000fce0000000f00 */
[----:B------:R-:W-:Y:S05]  /*1330*/  CALL.REL.NOINC `($__internal_0_$__cuda_sm20_div_s64) ;  /* 0x00000010007c7944 */ /* 0x000fea0003c00000 */
.L_x_10:
[----:B------:R-:W-:Y:S05]  /*1340*/  BSYNC.RECONVERGENT B1 ;  /* 0x0000000000017941 */ /* 0x000fea0003800200 */
.L_x_8:
[----:B------:R-:W0:Y:S02]  /*1350*/  LDC.64 R8, c[0x0][0x398] ;  /* 0x0000e600ff087b82 */ /* 0x000e240000000a00 */
[----:B0-----:R-:W2:Y:S01]  /*1360*/  LDG.E.CONSTANT R13, desc[UR10][R8.64] ;  /* 0x0000000a080d7981 */ /* 0x001ea2000c1e9900 */
[----:B------:R-:W-:Y:S01]  /*1370*/  BSSY.RECONVERGENT B1, `(.L_x_7) ;  /* 0x000001c000017945 */ /* 0x000fe20003800200 */
[----:B--2---:R-:W-:-:S04]  /*1380*/  SHF.R.S32.HI R9, RZ, 0x1f, R13 ;  /* 0x0000001fff097819 */ /* 0x004fc8000001140d */
[----:B------:R-:W-:-:S04]  /*1390*/  LOP3.LUT R10, R19, R9, RZ, 0xfc, !PT ;  /* 0x00000009130a7212 */ /* 0x000fc800078efcff */
[----:B------:R-:W-:-:S13]  /*13a0*/  ISETP.NE.U32.AND P0, PT, R10, RZ, PT ;  /* 0x000000ff0a00720c */ /* 0x000fda0003f05070 */
[----:B------:R-:W-:Y:S05]  /*13b0*/  @P0 BRA `(.L_x_11) ;  /* 0x00000000004c0947 */ /* 0x000fea0003800000 */
[----:B------:R-:W0:Y:S01]  /*13c0*/  I2F.U32.RP R10, R13 ;  /* 0x0000000d000a7306 */ /* 0x000e220000209000 */
[----:B------:R-:W-:Y:S01]  /*13d0*/  IMAD.MOV R11, RZ, RZ, -R13 ;  /* 0x000000ffff0b7224 */ /* 0x000fe200078e0a0d */
[----:B------:R-:W-:-:S06]  /*13e0*/  ISETP.NE.U32.AND P2, PT, R13, RZ, PT ;  /* 0x000000ff0d00720c */ /* 0x000fcc0003f45070 */
        /* <DEDUP_REMOVED lines=10> */
[----:B------:R-:W-:-:S04]  /*1490*/  @P0 IADD3 R18, PT, PT, -R13, R18, RZ ;  /* 0x000000120d120210 */ /* 0x000fc80007ffe1ff */
[----:B------:R-:W-:-:S13]  /*14a0*/  ISETP.GE.U32.AND P0, PT, R18, R13, PT ;  /* 0x0000000d1200720c */ /* 0x000fda0003f06070 */
[----:B------:R-:W-:Y:S01]  /*14b0*/  @P0 IMAD.IADD R18, R18, 0x1, -R13 ;  /* 0x0000000112120824 */ /* 0x000fe200078e0a0d */
[----:B------:R-:W-:-:S04]  /*14c0*/  @!P2 LOP3.LUT R18, RZ, R13, RZ, 0x33, !PT ;  /* 0x0000000dff12a212 */ /* 0x000fc800078e33ff */
[----:B------:R-:W-:Y:S01]  /*14d0*/  MOV R8, R18 ;  /* 0x0000001200087202 */ /* 0x000fe20000000f00 */
[----:B------:R-:W-:Y:S06]  /*14e0*/  BRA `(.L_x_12) ;  /* 0x0000000000107947 */ /* 0x000fec0003800000 */
.L_x_11:
[----:B------:R-:W-:Y:S01]  /*14f0*/  IMAD.MOV.U32 R11, RZ, RZ, R13 ;  /* 0x000000ffff0b7224 */ /* 0x000fe200078e000d */
[----:B------:R-:W-:-:S07]  /*1500*/  MOV R10, 0x1520 ;  /* 0x00001520000a7802 */ /* 0x000fce0000000f00 */
[----:B------:R-:W-:Y:S05]  /*1510*/  CALL.REL.NOINC `($__internal_1_$__cuda_sm20_rem_s64) ;  /* 0x0000001400507944 */ /* 0x000fea0003c00000 */
[----:B------:R-:W-:-:S07]  /*1520*/  MOV R8, R18 ;  /* 0x0000001200087202 */ /* 0x000fce0000000f00 */
.L_x_12:
[----:B------:R-:W-:Y:S05]  /*1530*/  BSYNC.RECONVERGENT B1 ;  /* 0x0000000000017941 */ /* 0x000fea0003800200 */
.L_x_7:
[----:B------:R-:W-:Y:S01]  /*1540*/  ISETP.GE.AND P2, PT, R0, 0x2, PT ;  /* 0x000000020000780c */ /* 0x000fe20003f46270 */
[----:B------:R-:W-:-:S12]  /*1550*/  IMAD.MOV.U32 R29, RZ, RZ, RZ ;  /* 0x000000ffff1d7224 */ /* 0x000fd800078e00ff */
[----:B------:R-:W-:Y:S05]  /*1560*/  @!P2 BRA `(.L_x_13) ;  /* 0x0000000000f0a947 */ /* 0x000fea0003800000 */
[----:B------:R-:W-:Y:S01]  /*1570*/  LOP3.LUT R9, R5, UR9, RZ, 0xfc, !PT ;  /* 0x0000000905097c12 */ /* 0x000fe2000f8efcff */
[----:B------:R-:W-:Y:S03]  /*1580*/  BSSY.RECONVERGENT B1, `(.L_x_14) ;  /* 0x000001b000017945 */ /* 0x000fe60003800200 */
[----:B------:R-:W-:-:S13]  /*1590*/  ISETP.NE.U32.AND P0, PT, R9, RZ, PT ;  /* 0x000000ff0900720c */ /* 0x000fda0003f05070 */
[----:B------:R-:W-:Y:S05]  /*15a0*/  @P0 BRA `(.L_x_15) ;  /* 0x0000000000500947 */ /* 0x000fea0003800000 */
[----:B------:R-:W0:Y:S01]  /*15b0*/  I2F.U32.RP R9, UR6 ;  /* 0x0000000600097d06 */ /* 0x000e220008209000 */
[----:B------:R-:W-:Y:S01]  /*15c0*/  IMAD R13, RZ, RZ, -UR6 ;  /* 0x80000006ff0d7e24 */ /* 0x000fe2000f8e02ff */
[----:B------:R-:W-:Y:S01]  /*15d0*/  ISETP.NE.U32.AND P4, PT, RZ, UR6, PT ;  /* 0x00000006ff007c0c */ /* 0x000fe2000bf85070 */
        /* <DEDUP_REMOVED lines=9> */
[----:B------:R-:W-:-:S05]  /*1670*/  IMAD R11, R12, UR6, R7 ;  /* 0x000000060c0b7c24 */ /* 0x000fca000f8e0207 */
[----:B------:R-:W-:-:S13]  /*1680*/  ISETP.GE.U32.AND P0, PT, R11, UR6, PT ;  /* 0x000000060b007c0c */ /* 0x000fda000bf06070 */
[----:B------:R-:W-:Y:S01]  /*1690*/  @P0 IADD3 R11, PT, PT, R11, -UR6, RZ ;  /* 0x800000060b0b0c10 */ /* 0x000fe2000fffe0ff */
[----:B------:R-:W-:-:S03]  /*16a0*/  @P0 VIADD R18, R18, 0x1 ;  /* 0x0000000112120836 */ /* 0x000fc60000000000 */
[----:B------:R-:W-:-:S13]  /*16b0*/  ISETP.GE.U32.AND P3, PT, R11, UR6, PT ;  /* 0x000000060b007c0c */ /* 0x000fda000bf66070 */
[----:B------:R-:W-:Y:S02]  /*16c0*/  @P3 IADD3 R18, PT, PT, R18, 0x1, RZ ;  /* 0x0000000112123810 */ /* 0x000fe40007ffe0ff */
[----:B------:R-:W-:Y:S01]  /*16d0*/  @!P4 LOP3.LUT R18, RZ, UR6, RZ, 0x33, !PT ;  /* 0x00000006ff12cc12 */ /* 0x000fe2000f8e33ff */
[----:B------:R-:W-:Y:S06]  /*16e0*/  BRA `(.L_x_16) ;  /* 0x0000000000107947 */ /* 0x000fec0003800000 */
.L_x_15:
[----:B------:R-:W-:Y:S01]  /*16f0*/  MOV R11, UR6 ;  /* 0x00000006000b7c02 */ /* 0x000fe20008000f00 */
[----:B------:R-:W-:Y:S01]  /*1700*/  IMAD.U32 R9, RZ, RZ, UR9 ;  /* 0x00000009ff097e24 */ /* 0x000fe2000f8e00ff */
[----:B------:R-:W-:-:S07]  /*1710*/  MOV R10, 0x1730 ;  /* 0x00001730000a7802 */ /* 0x000fce0000000f00 */
[----:B------:R-:W-:Y:S05]  /*1720*/  CALL.REL.NOINC `($__internal_0_$__cuda_sm20_div_s64) ;  /* 0x0000000c00807944 */ /* 0x000fea0003c00000 */
.L_x_16:
[----:B------:R-:W-:Y:S05]  /*1730*/  BSYNC.RECONVERGENT B1 ;  /* 0x0000000000017941 */ /* 0x000fea0003800200 */
.L_x_14:
        /* <DEDUP_REMOVED lines=23> */
[----:B------:R-:W-:Y:S01]  /*18b0*/  @!P3 LOP3.LUT R18, RZ, R15, RZ, 0x33, !PT ;  /* 0x0000000fff12b212 */ /* 0x000fe200078e33ff */
[----:B------:R-:W-:Y:S06]  /*18c0*/  BRA `(.L_x_19) ;  /* 0x0000000000107947 */ /* 0x000fec0003800000 */
.L_x_18:
[----:B------:R-:W-:Y:S01]  /*18d0*/  MOV R11, R15 ;  /* 0x0000000f000b7202 */ /* 0x000fe20000000f00 */
[----:B------:R-:W-:Y:S01]  /*18e0*/  IMAD.MOV.U32 R9, RZ, RZ, R13 ;  /* 0x000000ffff097224 */ /* 0x000fe200078e000d */
[----:B------:R-:W-:-:S07]  /*18f0*/  MOV R10, 0x1910 ;  /* 0x00001910000a7802 */ /* 0x000fce0000000f00 */
[----:B------:R-:W-:Y:S05]  /*1900*/  CALL.REL.NOINC `($__internal_1_$__cuda_sm20_rem_s64) ;  /* 0x0000001000547944 */ /* 0x000fea0003c00000 */
.L_x_19:
[----:B------:R-:W-:Y:S05]  /*1910*/  BSYNC.RECONVERGENT B1 ;  /* 0x0000000000017941 */ /* 0x000fea0003800200 */
.L_x_17:
[----:B------:R-:W-:-:S07]  /*1920*/  MOV R29, R18 ;  /* 0x00000012001d7202 */ /* 0x000fce0000000f00 */
.L_x_13:
        /* <DEDUP_REMOVED lines=27> */
.L_x_22:
[----:B------:R-:W-:Y:S01]  /*1ae0*/  MOV R11, UR7 ;  /* 0x00000007000b7c02 */ /* 0x000fe20008000f00 */
[----:B------:R-:W-:Y:S01]  /*1af0*/  IMAD.U32 R9, RZ, RZ, UR12 ;  /* 0x0000000cff097e24 */ /* 0x000fe2000f8e00ff */
[----:B------:R-:W-:-:S07]  /*1b00*/  MOV R10, 0x1b20 ;  /* 0x00001b20000a7802 */ /* 0x000fce0000000f00 */
[----:B------:R-:W-:Y:S05]  /*1b10*/  CALL.REL.NOINC `($__internal_0_$__cuda_sm20_div_s64) ;  /* 0x0000000800847944 */ /* 0x000fea0003c00000 */
.L_x_23:
[----:B------:R-:W-:Y:S05]  /*1b20*/  BSYNC.RECONVERGENT B1 ;  /* 0x0000000000017941 */ /* 0x000fea0003800200 */
.L_x_21:
        /* <DEDUP_REMOVED lines=25> */
.L_x_25:
[----:B------:R-:W-:Y:S01]  /*1cc0*/  MOV R11, R15 ;  /* 0x0000000f000b7202 */ /* 0x000fe20000000f00 */
[----:B------:R-:W-:Y:S01]  /*1cd0*/  IMAD.MOV.U32 R9, RZ, RZ, R13 ;  /* 0x000000ffff097224 */ /* 0x000fe200078e000d */
[----:B------:R-:W-:-:S07]  /*1ce0*/  MOV R10, 0x1d00 ;  /* 0x00001d00000a7802 */ /* 0x000fce0000000f00 */
[----:B------:R-:W-:Y:S05]  /*1cf0*/  CALL.REL.NOINC `($__internal_1_$__cuda_sm20_rem_s64) ;  /* 0x0000000c00587944 */ /* 0x000fea0003c00000 */
.L_x_26:
[----:B------:R-:W-:Y:S05]  /*1d00*/  BSYNC.RECONVERGENT B1 ;  /* 0x0000000000017941 */ /* 0x000fea0003800200 */
.L_x_24:
[----:B------:R-:W-:-:S07]  /*1d10*/  MOV R22, R18 ;  /* 0x0000001200167202 */ /* 0x000fce0000000f00 */
.L_x_20:
        /* <DEDUP_REMOVED lines=27> */
.L_x_29:
[----:B------:R-:W-:Y:S01]  /*1ed0*/  MOV R11, UR8 ;  /* 0x00000008000b7c02 */ /* 0x000fe20008000f00 */
[----:B------:R-:W-:Y:S01]  /*1ee0*/  IMAD.U32 R9, RZ, RZ, UR13 ;  /* 0x0000000dff097e24 */ /* 0x000fe2000f8e00ff */
[----:B------:R-:W-:-:S07]  /*1ef0*/  MOV R10, 0x1f10 ;  /* 0x00001f10000a7802 */ /* 0x000fce0000000f00 */
[----:B------:R-:W-:Y:S05]  /*1f00*/  CALL.REL.NOINC `($__internal_0_$__cuda_sm20_div_s64) ;  /* 0x0000000400887944 */ /* 0x000fea0003c00000 */
.L_x_30:
[----:B------:R-:W-:Y:S05]  /*1f10*/  BSYNC.RECONVERGENT B1 ;  /* 0x0000000000017941 */ /* 0x000fea0003800200 */
.L_x_28:
        /* <DEDUP_REMOVED lines=26> */
.L_x_31:
[----:B------:R-:W-:Y:S01]  /*20c0*/  IMAD.MOV.U32 R11, RZ, RZ, R15 ;  /* 0x000000ffff0b7224 */ /* 0x000fe200078e000f */
[----:B------:R-:W-:Y:S02]  /*20d0*/  MOV R9, R13 ;  /* 0x0000000d00097202 */ /* 0x000fe40000000f00 */
[----:B------:R-:W-:-:S07]  /*20e0*/  MOV R10, 0x2100 ;  /* 0x00002100000a7802 */ /* 0x000fce0000000f00 */
[----:B------:R-:W-:Y:S05]  /*20f0*/  CALL.REL.NOINC `($__internal_1_$__cuda_sm20_rem_s64) ;  /* 0x0000000800587944 */ /* 0x000fea0003c00000 */
[----:B------:R-:W-:-:S07]  /*2100*/  IMAD.MOV.U32 R9, RZ, RZ, R18 ;  /* 0x000000ffff097224 */ /* 0x000fce00078e0012 */
.L_x_32:
[----:B------:R-:W-:Y:S05]  /*2110*/  BSYNC.RECONVERGENT B1 ;  /* 0x0000000000017941 */ /* 0x000fea0003800200 */
.L_x_27:
[----:B------:R-:W0:Y:S08]  /*2120*/  @P1 LDC.64 R10, c[0x0][0x3b0] ;  /* 0x0000ec00ff0a1b82 */ /* 0x000e300000000a00 */
[----:B------:R-:W1:Y:S08]  /*2130*/  @P1 LDC.64 R26, c[0x0][0x3a0] ;  /* 0x0000e800ff1a1b82 */ /* 0x000e700000000a00 */
[----:B------:R-:W2:Y:S08]  /*2140*/  @P1 LDC.64 R12, c[0x0][0x3b8] ;  /* 0x0000ee00ff0c1b82 */ /* 0x000eb00000000a00 */
[----:B------:R-:W3:Y:S01]  /*2150*/  @P1 LDC.64 R14, c[0x0][0x3a8] ;  /* 0x0000ea00ff0e1b82 */ /* 0x000ee20000000a00 */
[----:B0-----:R-:W4:Y:S07]  /*2160*/  @P1 LDG.E.CONSTANT R11, desc[UR10][R10.64] ;  /* 0x0000000a0a0b1981 */ /* 0x001f2e000c1e9900 */
[----:B------:R-:W0:Y:S01]  /*2170*/  @P2 LDC.64 R16, c[0x0][0x3b0] ;  /* 0x0000ec00ff102b82 */ /* 0x000e220000000a00 */
[----:B-1----:R-:W5:Y:S04]  /*2180*/  @P1 LDG.E.CONSTANT R26, desc[UR10][R26.64] ;  /* 0x0000000a1a1a1981 */ /* 0x002f68000c1e9900 */
[----:B--2---:R-:W2:Y:S03]  /*2190*/  @P1 LDG.E.CONSTANT R13, desc[UR10][R12.64] ;  /* 0x0000000a0c0d1981 */ /* 0x004ea6000c1e9900 */
[----:B------:R-:W1:Y:S01]  /*21a0*/  @P2 LDC.64 R20, c[0x0][0x3b8] ;  /* 0x0000ee00ff142b82 */ /* 0x000e620000000a00 */
[----:B---3--:R3:W2:Y:S04]  /*21b0*/  @P1 LDG.E.CONSTANT R23, desc[UR10][R14.64] ;  /* 0x0000000a0e171981 */ /* 0x0086a8000c1e9900 */
[----:B0-----:R-:W2:Y:S04]  /*21c0*/  @P2 LDG.E.CONSTANT R16, desc[UR10][R16.64+0x4] ;  /* 0x0000040a10102981 */ /* 0x001ea8000c1e9900 */
[----:B-1----:R-:W2:Y:S01]  /*21d0*/  @P2 LDG.E.CONSTANT R20, desc[UR10][R20.64+0x4] ;  /* 0x0000040a14142981 */ /* 0x002ea2000c1e9900 */
[----:B---3--:R-:W0:Y:S08]  /*21e0*/  @P2 LDC.64 R14, c[0x0][0x3a0] ;  /* 0x0000e800ff0e2b82 */ /* 0x008e300000000a00 */
[----:B------:R-:W1:Y:S08]  /*21f0*/  @P3 LDC.64 R18, c[0x0][0x3b0] ;  /* 0x0000ec00ff123b82 */ /* 0x000e700000000a00 */
[----:B------:R-:W3:Y:S01]  /*2200*/  @P2 LDC.64 R24, c[0x0][0x3a8] ;  /* 0x0000ea00ff182b82 */ /* 0x000ee20000000a00 */
[----:B-1----:R1:W3:Y:S07]  /*2210*/  @P3 LDG.E.CONSTANT R27, desc[UR10][R18.64+0x8] ;  /* 0x0000080a121b3981 */ /* 0x0022ee000c1e9900 */
[----:B-1----:R-:W1:Y:S01]  /*2220*/  @P3 LDC.64 R18, c[0x0][0x3a8] ;  /* 0x0000ea00ff123b82 */ /* 0x002e620000000a00 */
[----:B----4-:R-:W-:-:S02]  /*2230*/  @P1 IADD3 R28, PT, PT, R11, R8, RZ ;  /* 0x000000080b1c1210 */ /* 0x010fc40007ffe0ff */
[----:B------:R-:W-:-:S03]  /*2240*/  CS2R R10, SRZ ;  /* 0x00000000000a7805 */ /* 0x000fc6000001ff00 */
[----:B-----5:R-:W-:-:S04]  /*2250*/  @P1 IMAD.WIDE R10, R28, R26, RZ ;  /* 0x0000001a1c0a1225 */ /* 0x020fc800078e02ff */
[----:B--2---:R-:W-:Y:S01]  /*2260*/  @P1 IMAD.IADD R26, R13, 0x1, R8 ;  /* 0x000000010d1a1824 */ /* 0x004fe200078e0208 */
[----:B------:R-:W-:Y:S01]  /*2270*/  CS2R R12, SRZ ;  /* 0x00000000000c7805 */ /* 0x000fe2000001ff00 */
[----:B0-----:R0:W2:Y:S02]  /*2280*/  @P2 LDG.E.CONSTANT R8, desc[UR10][R14.64+0x4] ;  /* 0x0000040a0e082981 */ /* 0x0010a4000c1e9900 */
[----:B------:R-:W-:Y:S02]  /*2290*/  @P1 IMAD.WIDE R12, R26, R23, RZ ;  /* 0x000000171a0c1225 */ /* 0x000fe400078e02ff */
[----:B---3--:R3:W4:Y:S01]  /*22a0*/  @P2 LDG.E.CONSTANT R26, desc[UR10][R24.64+0x4] ;  /* 0x0000040a181a2981 */ /* 0x008722000c1e9900 */
[----:B0-----:R-:W0:Y:S01]  /*22b0*/  @P3 LDC.64 R14, c[0x0][0x3a0] ;  /* 0x0000e800ff0e3b82 */ /* 0x001e220000000a00 */
[----:B------:R-:W-:-:S07]  /*22c0*/  @P2 IADD3 R23, PT, PT, R16, R29, RZ ;  /* 0x0000001d10172210 */ /* 0x000fce0007ffe0ff */
[----:B------:R-:W5:Y:S01]  /*22d0*/  @P3 LDC.64 R16, c[0x0][0x3b8] ;  /* 0x0000ee00ff103b82 */ /* 0x000f620000000a00 */
[----:B------:R-:W-:-:S07]  /*22e0*/  @P2 IMAD.IADD R29, R20, 0x1, R29 ;  /* 0x00000001141d2824 */ /* 0x000fce00078e021d */
[----:B------:R-:W1:Y:S08]  /*22f0*/  @P4 LDC.64 R20, c[0x0][0x3b0] ;  /* 0x0000ec00ff144b82 */ /* 0x000e700000000a00 */
[----:B---3--:R-:W3:Y:S01]  /*2300*/  @P4 LDC.64 R24, c[0x0][0x3b8] ;  /* 0x0000ee00ff184b82 */ /* 0x008ee20000000a00 */
[----:B0-----:R0:W4:Y:S04]  /*2310*/  @P3 LDG.E.CONSTANT R28, desc[UR10][R14.64+0x8] ;  /* 0x0000080a0e1c3981 */ /* 0x001128000c1e9900 */
[----:B-----5:R-:W5:Y:S03]  /*2320*/  @P3 LDG.E.CONSTANT R17, desc[UR10][R16.64+0x8] ;  /* 0x0000080a10113981 */ /* 0x020f66000c1e9900 */
[----:B0-----:R-:W0:Y:S01]  /*2330*/  @P4 LDC.64 R14, c[0x0][0x3a0] ;  /* 0x0000e800ff0e4b82 */ /* 0x001e220000000a00 */
[----:B-1----:R-:W5:Y:S04]  /*2340*/  @P4 LDG.E.CONSTANT R20, desc[UR10][R20.64+0xc] ;  /* 0x00000c0a14144981 */ /* 0x002f68000c1e9900 */
[----:B------:R1:W5:Y:S04]  /*2350*/  @P3 LDG.E.CONSTANT R16, desc[UR10][R18.64+0x8] ;  /* 0x0000080a12103981 */ /* 0x000368000c1e9900 */
[----:B---3--:R-:W3:Y:S01]  /*2360*/  @P4 LDG.E.CONSTANT R24, desc[UR10][R24.64+0xc] ;  /* 0x00000c0a18184981 */ /* 0x008ee2000c1e9900 */
[----:B-1----:R-:W1:Y:S03]  /*2370*/  @P4 LDC.64 R18, c[0x0][0x3a8] ;  /* 0x0000ea00ff124b82 */ /* 0x002e660000000a00 */
[----:B0-----:R-:W3:Y:S04]  /*2380*/  @P4 LDG.E.CONSTANT R15, desc[UR10][R14.64+0xc] ;  /* 0x00000c0a0e0f4981 */ /* 0x001ee8000c1e9900 */
[----:B-1----:R-:W3:Y:S01]  /*2390*/  @P4 LDG.E.CONSTANT R18, desc[UR10][R18.64+0xc] ;  /* 0x00000c0a12124981 */ /* 0x002ee2000c1e9900 */
[----:B------:R-:W-:Y:S01]  /*23a0*/  @P3 IADD3 R27, PT, PT, R27, R22, RZ ;  /* 0x000000161b1b3210 */ /* 0x000fe20007ffe0ff */
[----:B--2---:R-:W-:-:S04]  /*23b0*/  @P2 IMAD.WIDE R10, R23, R8, R10 ;  /* 0x00000008170a2225 */ /* 0x004fc800078e020a */
[----:B----4-:R-:W-:-:S04]  /*23c0*/  @P2 IMAD.WIDE R12, R29, R26, R12 ;  /* 0x0000001a1d0c2225 */ /* 0x010fc800078e020c */
[----:B------:R-:W-:-:S04]  /*23d0*/  @P3 IMAD.WIDE R10, R27, R28, R10 ;  /* 0x0000001c1b0a3225 */ /* 0x000fc800078e020a */
[----:B-----5:R-:W-:Y:S01]  /*23e0*/  @P3 IMAD.IADD R17, R17, 0x1, R22 ;  /* 0x0000000111113824 */ /* 0x020fe200078e0216 */
[----:B------:R-:W-:-:S03]  /*23f0*/  @P4 IADD3 R20, PT, PT, R20, R9, RZ ;  /* 0x0000000914144210 */ /* 0x000fc60007ffe0ff */
[----:B------:R-:W-:-:S04]  /*2400*/  @P3 IMAD.WIDE R12, R17, R16, R12 ;  /* 0x00000010110c3225 */ /* 0x000fc800078e020c */
[----:B---3--:R-:W-:Y:S02]  /*2410*/  @P4 IMAD.IADD R9, R24, 0x1, R9 ;  /* 0x0000000118094824 */ /* 0x008fe400078e0209 */
[----:B------:R-:W-:-:S03]  /*2420*/  @P4 IMAD.WIDE R10, R20, R15, R10 ;  /* 0x0000000f140a4225 */ /* 0x000fc600078e020a */
[----:B------:R-:W-:-:S04]  /*2430*/  LEA R14, P0, R10, UR16, 0x2 ;  /* 0x000000100a0e7c11 */ /* 0x000fc8000f8010ff */
[----:B------:R-:W-:-:S05]  /*2440*/  LEA.HI.X R15, R10, UR17, R11, 0x2, P0 ;  /* 0x000000110a0f7c11 */ /* 0x000fca00080f140b */
[----:B------:R-:W2:Y:S01]  /*2450*/  LDG.E.CONSTANT R14, desc[UR10][R14.64] ;  /* 0x0000000a0e0e7981 */ /* 0x000ea2000c1e9900 */
[----:B------:R-:W-:-:S03]  /*2460*/  @P4 IMAD.WIDE R12, R9, R18, R12 ;  /* 0x00000012090c4225 */ /* 0x000fc600078e020c */
[----:B------:R-:W-:-:S04]  /*2470*/  LEA R8, P1, R12, UR18, 0x2 ;  /* 0x000000120c087c11 */ /* 0x000fc8000f8210ff */
[----:B------:R-:W-:-:S05]  /*2480*/  LEA.HI.X R9, R12, UR19, R13, 0x2, P1 ;  /* 0x000000130c097c11 */ /* 0x000fca00088f140d */
[----:B------:R-:W2:Y:S01]  /*2490*/  LDG.E R11, desc[UR10][R8.64] ;  /* 0x0000000a080b7981 */ /* 0x000ea2000c1e1900 */
[----:B------:R-:W-:-:S04]  /*24a0*/  IADD3 R7, P0, PT, R7, UR4, RZ ;  /* 0x0000000407077c10 */ /* 0x000fc8000ff1e0ff */
[----:B------:R-:W-:Y:S02]  /*24b0*/  IADD3.X R5, PT, PT, R5, UR5, RZ, P0, !PT ;  /* 0x0000000505057c10 */ /* 0x000fe400087fe4ff */
[----:B------:R-:W-:-:S04]  /*24c0*/  ISETP.GE.U32.AND P0, PT, R7, R2, PT ;  /* 0x000000020700720c */ /* 0x000fc80003f06070 */
[----:B------:R-:W-:Y:S01]  /*24d0*/  ISETP.GE.AND.EX P0, PT, R5, R3, PT, P0 ;  /* 0x000000030500720c */ /* 0x000fe20003f06300 */
[----:B--2---:R-:W-:-:S05]  /*24e0*/  FADD R11, R14, R11 ;  /* 0x0000000b0e0b7221 */ /* 0x004fca0000000000 */
[----:B------:R0:W-:Y:S07]  /*24f0*/  STG.E desc[UR10][R8.64], R11 ;  /* 0x0000000b08007986 */ /* 0x0001ee000c10190a */
[----:B------:R-:W-:Y:S05]  /*2500*/  @!P0 BRA `(.L_x_33) ;  /* 0xffffffec00108947 */ /* 0x000fea000383ffff */
[----:B------:R-:W-:Y:S05]  /*2510*/  BSYNC.RECONVERGENT B0 ;  /* 0x0000000000007941 */ /* 0x000fea0003800200 */
.L_x_6:
[----:B------:R-:W-:Y:S05]  /*2520*/  EXIT ;  /* 0x000000000000794d */ /* 0x000fea0003800000 */
        .weak           $__internal_0_$__cuda_sm20_div_s64
        .type           $__internal_0_$__cuda_sm20_div_s64,@function
        .size           $__internal_0_$__cuda_sm20_div_s64,($__internal_1_$__cuda_sm20_rem_s64 - $__internal_0_$__cuda_sm20_div_s64)
$__internal_0_$__cuda_sm20_div_s64:
[----:B------:R-:W-:Y:S02]  /*2530*/  IADD3 R14, P5, PT, RZ, -R11, RZ ;  /* 0x8000000bff0e7210 */ /* 0x000fe40007fbe0ff */
[----:B------:R-:W-:Y:S02]  /*2540*/  ISETP.GE.AND P0, PT, R9, RZ, PT ;  /* 0x000000ff0900720c */ /* 0x000fe40003f06270 */
[----:B------:R-:W-:Y:S02]  /*2550*/  IADD3.X R12, PT, PT, RZ, ~R9, RZ, P5, !PT ;  /* 0x80000009ff0c7210 */ /* 0x000fe40002ffe4ff */
[----:B------:R-:W-:Y:S02]  /*2560*/  SEL R14, R14, R11, !P0 ;  /* 0x0000000b0e0e7207 */ /* 0x000fe40004000000 */
[----:B------:R-:W-:-:S04]  /*2570*/  SEL R15, R12, R9, !P0 ;  /* 0x000000090c0f7207 */ /* 0x000fc80004000000 */
[----:B------:R-:W0:Y:S08]  /*2580*/  I2F.U64.RP R18, R14 ;  /* 0x0000000e00127312 */ /* 0x000e300000309000 */
[----:B0-----:R-:W0:Y:S02]  /*2590*/  MUFU.RCP R18, R18 ;  /* 0x0000001200127308 */ /* 0x001e240000001000 */
[----:B0-----:R-:W-:-:S06]  /*25a0*/  VIADD R12, R18, 0x1ffffffe ;  /* 0x1ffffffe120c7836 */ /* 0x001fcc0000000000 */
[----:B------:R-:W0:Y:S02]  /*25b0*/  F2I.U64.TRUNC R12, R12 ;  /* 0x0000000c000c7311 */ /* 0x000e24000020d800 */
[----:B0-----:R-:W-:-:S04]  /*25c0*/  IMAD.WIDE.U32 R16, R12, R14, RZ ;  /* 0x0000000e0c107225 */ /* 0x001fc800078e00ff */
[----:B------:R-:W-:Y:S01]  /*25d0*/  IMAD R17, R12, R15, R17 ;  /* 0x0000000f0c117224 */ /* 0x000fe200078e0211 */
[----:B------:R-:W-:-:S03]  /*25e0*/  IADD3 R19, P0, PT, RZ, -R16, RZ ;  /* 0x80000010ff137210 */ /* 0x000fc60007f1e0ff */
[----:B------:R-:W-:Y:S02]  /*25f0*/  IMAD R17, R13, R14, R17 ;  /* 0x0000000e0d117224 */ /* 0x000fe400078e0211 */
[----:B------:R-:W-:-:S03]  /*2600*/  IMAD.HI.U32 R16, R12, R19, RZ ;  /* 0x000000130c107227 */ /* 0x000fc600078e00ff */
[----:B------:R-:W-:Y:S01]  /*2610*/  IADD3.X R21, PT, PT, RZ, ~R17, RZ, P0, !PT ;  /* 0x80000011ff157210 */ /* 0x000fe200007fe4ff */
[----:B------:R-:W-:-:S04]  /*2620*/  IMAD.MOV.U32 R17, RZ, RZ, R12 ;  /* 0x000000ffff117224 */ /* 0x000fc800078e000c */
[----:B------:R-:W-:-:S04]  /*2630*/  IMAD.WIDE.U32 R16, P0, R12, R21, R16 ;  /* 0x000000150c107225 */ /* 0x000fc80007800010 */
[C---:B------:R-:W-:Y:S02]  /*2640*/  IMAD R23, R13.reuse, R21, RZ ;  /* 0x000000150d177224 */ /* 0x040fe400078e02ff */
[----:B------:R-:W-:-:S04]  /*2650*/  IMAD.HI.U32 R16, P5, R13, R19, R16 ;  /* 0x000000130d107227 */ /* 0x000fc800078a0010 */
[----:B------:R-:W-:Y:S01]  /*2660*/  IMAD.HI.U32 R19, R13, R21, RZ ;  /* 0x000000150d137227 */ /* 0x000fe200078e00ff */
[----:B------:R-:W-:-:S04]  /*2670*/  IADD3 R17, P6, PT, R23, R16, RZ ;  /* 0x0000001017117210 */ /* 0x000fc80007fde0ff */
[----:B------:R-:W-:Y:S01]  /*2680*/  IADD3.X R19, PT, PT, R19, R13, RZ, P0, !PT ;  /* 0x0000000d13137210 */ /* 0x000fe200007fe4ff */
[----:B------:R-:W-:-:S03]  /*2690*/  IMAD.WIDE.U32 R12, R17, R14, RZ ;  /* 0x0000000e110c7225 */ /* 0x000fc600078e00ff */
[----:B------:R-:W-:Y:S01]  /*26a0*/  IADD3.X R19, PT, PT, RZ, RZ, R19, P6, P5 ;  /* 0x000000ffff137210 */ /* 0x000fe200037ea413 */
[----:B------:R-:W-:Y:S01]  /*26b0*/  IMAD R13, R17, R15, R13 ;  /* 0x0000000f110d7224 */ /* 0x000fe200078e020d */
[----:B------:R-:W-:Y:S02]  /*26c0*/  IADD3 R21, P0, PT, RZ, -R12, RZ ;  /* 0x8000000cff157210 */ /* 0x000fe40007f1e0ff */
[----:B------:R-:W-:Y:S01]  /*26d0*/  IADD3 R12, P5, PT, RZ, -R7, RZ ;  /* 0x80000007ff0c7210 */ /* 0x000fe20007fbe0ff */
[----:B------:R-:W-:Y:S02]  /*26e0*/  IMAD R13, R19, R14, R13 ;  /* 0x0000000e130d7224 */ /* 0x000fe400078e020d */
[----:B------:R-:W-:-:S04]  /*26f0*/  IMAD.HI.U32 R16, R17, R21, RZ ;  /* 0x0000001511107227 */ /* 0x000fc800078e00ff */
[----:B------:R-:W-:Y:S01]  /*2700*/  IMAD.X R18, RZ, RZ, ~R13, P0 ;  /* 0x000000ffff127224 */ /* 0x000fe200000e0e0d */
[----:B------:R-:W-:-:S03]  /*2710*/  ISETP.GE.AND P0, PT, R5, RZ, PT ;  /* 0x000000ff0500720c */ /* 0x000fc60003f06270 */
[----:B------:R-:W-:-:S04]  /*2720*/  IMAD.WIDE.U32 R16, P6, R17, R18, R16 ;  /* 0x0000001211107225 */ /* 0x000fc800078c0010 */
[----:B------:R-:W-:-:S04]  /*2730*/  IMAD.HI.U32 R20, R19, R18, RZ ;  /* 0x0000001213147227 */ /* 0x000fc800078e00ff */
[C---:B------:R-:W-:Y:S01]  /*2740*/  IMAD R23, R19.reuse, R18, RZ ;  /* 0x0000001213177224 */ /* 0x040fe200078e02ff */
[----:B------:R-:W-:Y:S01]  /*2750*/  IADD3.X R13, PT, PT, R20, R19, RZ, P6, !PT ;  /* 0x00000013140d7210 */ /* 0x000fe200037fe4ff */
[----:B------:R-:W-:Y:S01]  /*2760*/  IMAD.HI.U32 R16, P6, R19, R21, R16 ;  /* 0x0000001513107227 */ /* 0x000fe200078c0010 */
[----:B------:R-:W-:-:S03]  /*2770*/  SEL R17, R12, R7, !P0 ;  /* 0x000000070c117207 */ /* 0x000fc60004000000 */
[----:B------:R-:W-:Y:S01]  /*2780*/  IMAD.X R18, RZ, RZ, ~R5, P5 ;  /* 0x000000ffff127224 */ /* 0x000fe200028e0e05 */
[----:B------:R-:W-:-:S04]  /*2790*/  IADD3 R16, P5, PT, R23, R16, RZ ;  /* 0x0000001017107210 */ /* 0x000fc80007fbe0ff */
[----:B------:R-:W-:Y:S01]  /*27a0*/  SEL R19, R18, R5, !P0 ;  /* 0x0000000512137207 */ /* 0x000fe20004000000 */
[----:B------:R-:W-:Y:S01]  /*27b0*/  IMAD.HI.U32 R12, R16, R17, RZ ;  /* 0x00000011100c7227 */ /* 0x000fe200078e00ff */
[----:B------:R-:W-:-:S03]  /*27c0*/  IADD3.X R18, PT, PT, RZ, RZ, R13, P5, P6 ;  /* 0x000000ffff127210 */ /* 0x000fc60002fec40d */
[----:B------:R-:W-:Y:S02]  /*27d0*/  HFMA2 R13, -RZ, RZ, 0, 0 ;  /* 0x00000000ff0d7431 */ /* 0x000fe400000001ff */
[CC--:B------:R-:W-:Y:S02]  /*27e0*/  IMAD R21, R18.reuse, R19.reuse, RZ ;  /* 0x0000001312157224 */ /* 0x0c0fe400078e02ff */
[----:B------:R-:W-:-:S04]  /*27f0*/  IMAD.HI.U32 R23, R18, R19, RZ ;  /* 0x0000001312177227 */ /* 0x000fc800078e00ff */
[----:B------:R-:W-:-:S04]  /*2800*/  IMAD.WIDE.U32 R12, R16, R19, R12 ;  /* 0x00000013100c7225 */ /* 0x000fc800078e000c */
[----:B------:R-:W-:-:S04]  /*2810*/  IMAD.HI.U32 R12, P0, R18, R17, R12 ;  /* 0x00000011120c7227 */ /* 0x000fc8000780000c */
[----:B------:R-:W-:Y:S01]  /*2820*/  IMAD.X R23, RZ, RZ, R23, P0 ;  /* 0x000000ffff177224 */ /* 0x000fe200000e0617 */
[----:B------:R-:W-:-:S04]  /*2830*/  IADD3 R21, P5, PT, R21, R12, RZ ;  /* 0x0000000c15157210 */ /* 0x000fc80007fbe0ff */
[----:B------:R-:W-:Y:S01]  /*2840*/  IADD3.X R23, PT, PT, RZ, R23, RZ, P5, !PT ;  /* 0x00000017ff177210 */ /* 0x000fe20002ffe4ff */
[----:B------:R-:W-:-:S04]  /*2850*/  IMAD.WIDE.U32 R12, R21, R14, RZ ;  /* 0x0000000e150c7225 */ /* 0x000fc800078e00ff */
[----:B------:R-:W-:Y:S01]  /*2860*/  IMAD R13, R21, R15, R13 ;  /* 0x0000000f150d7224 */ /* 0x000fe200078e020d */
[----:B------:R-:W-:-:S03]  /*2870*/  IADD3 R25, P5, PT, -R12, R17, RZ ;  /* 0x000000110c197210 */ /* 0x000fc60007fbe1ff */
[-C--:B------:R-:W-:Y:S01]  /*2880*/  IMAD R12, R23, R14.reuse, R13 ;  /* 0x0000000e170c7224 */ /* 0x080fe200078e020d */
[----:B------:R-:W-:-:S03]  /*2890*/  ISETP.GE.U32.AND P0, PT, R25, R14, PT ;  /* 0x0000000e1900720c */ /* 0x000fc60003f06070 */
[----:B------:R-:W-:Y:S01]  /*28a0*/  IMAD.X R19, R19, 0x1, ~R12, P5 ;  /* 0x0000000113137824 */ /* 0x000fe200028e0e0c */
[----:B------:R-:W-:Y:S02]  /*28b0*/  IADD3 R13, P5, PT, R25, -R14, RZ ;  /* 0x8000000e190d7210 */ /* 0x000fe40007fbe0ff */
[----:B------:R-:W-:Y:S02]  /*28c0*/  IADD3 R12, P6, PT, R21, 0x1, RZ ;  /* 0x00000001150c7810 */ /* 0x000fe40007fde0ff */
[CC--:B------:R-:W-:Y:S02]  /*28d0*/  ISETP.GE.U32.AND.EX P0, PT, R19.reuse, R15.reuse, PT, P0 ;  /* 0x0000000f1300720c */ /* 0x0c0fe40003f06100 */
[----:B------:R-:W-:Y:S01]  /*28e0*/  IADD3.X R17, PT, PT, R19, ~R15, RZ, P5, !PT ;  /* 0x8000000f13117210 */ /* 0x000fe20002ffe4ff */
[----:B------:R-:W-:Y:S01]  /*28f0*/  IMAD.X R16, RZ, RZ, R23, P6 ;  /* 0x000000ffff107224 */ /* 0x000fe200030e0617 */
[----:B------:R-:W-:Y:S02]  /*2900*/  SEL R13, R13, R25, P0 ;  /* 0x000000190d0d7207 */ /* 0x000fe40000000000 */
[----:B------:R-:W-:-:S02]  /*2910*/  SEL R17, R17, R19, P0 ;  /* 0x0000001311117207 */ /* 0x000fc40000000000 */
[----:B------:R-:W-:Y:S02]  /*2920*/  SEL R21, R12, R21, P0 ;  /* 0x000000150c157207 */ /* 0x000fe40000000000 */
[----:B------:R-:W-:Y:S02]  /*2930*/  ISETP.GE.U32.AND P5, PT, R13, R14, PT ;  /* 0x0000000e0d00720c */ /* 0x000fe40003fa6070 */
[----:B------:R-:W-:Y:S02]  /*2940*/  SEL R12, R16, R23, P0 ;  /* 0x00000017100c7207 */ /* 0x000fe40000000000 */
[----:B------:R-:W-:Y:S02]  /*2950*/  IADD3 R18, P6, PT, R21, 0x1, RZ ;  /* 0x0000000115127810 */ /* 0x000fe40007fde0ff */
[----:B------:R-:W-:Y:S02]  /*2960*/  ISETP.GE.U32.AND.EX P0, PT, R17, R15, PT, P5 ;  /* 0x0000000f1100720c */ /* 0x000fe40003f06150 */
[----:B------:R-:W-:-:S02]  /*2970*/  IADD3.X R19, PT, PT, RZ, R12, RZ, P6, !PT ;  /* 0x0000000cff137210 */ /* 0x000fc400037fe4ff */
[----:B------:R-:W-:Y:S02]  /*2980*/  SEL R18, R18, R21, P0 ;  /* 0x0000001512127207 */ /* 0x000fe40000000000 */
[----:B------:R-:W-:Y:S02]  /*2990*/  SEL R19, R19, R12, P0 ;  /* 0x0000000c13137207 */ /* 0x000fe40000000000 */
[----:B------:R-:W-:Y:S02]  /*29a0*/  IADD3 R13, P6, PT, RZ, -R18, RZ ;  /* 0x80000012ff0d7210 */ /* 0x000fe40007fde0ff */
[----:B------:R-:W-:Y:S02]  /*29b0*/  LOP3.LUT R14, R9, R5, RZ, 0x3c, !PT ;  /* 0x00000005090e7212 */ /* 0x000fe400078e3cff */
[----:B------:R-:W-:Y:S01]  /*29c0*/  ISETP.NE.U32.AND P0, PT, R11, RZ, PT ;  /* 0x000000ff0b00720c */ /* 0x000fe20003f05070 */
[----:B------:R-:W-:Y:S01]  /*29d0*/  IMAD.X R12, RZ, RZ, ~R19, P6 ;  /* 0x000000ffff0c7224 */ /* 0x000fe200030e0e13 */
[----:B------:R-:W-:-:S02]  /*29e0*/  ISETP.GE.AND P5, PT, R14, RZ, PT ;  /* 0x000000ff0e00720c */ /* 0x000fc40003fa6270 */
[----:B------:R-:W-:Y:S02]  /*29f0*/  MOV R11, 0x0 ;  /* 0x00000000000b7802 */ /* 0x000fe40000000f00 */
[----:B------:R-:W-:Y:S02]  /*2a00*/  ISETP.NE.AND.EX P0, PT, R9, RZ, PT, P0 ;  /* 0x000000ff0900720c */ /* 0x000fe40003f05300 */
[----:B------:R-:W-:Y:S02]  /*2a10*/  SEL R18, R13, R18, !P5 ;  /* 0x000000120d127207 */ /* 0x000fe40006800000 */
[----:B------:R-:W-:Y:S02]  /*2a20*/  SEL R19, R12, R19, !P5 ;  /* 0x000000130c137207 */ /* 0x000fe40006800000 */
[----:B------:R-:W-:Y:S02]  /*2a30*/  SEL R18, R18, 0xffffffff, P0 ;  /* 0xffffffff12127807 */ /* 0x000fe40000000000 */
[----:B------:R-:W-:Y:S01]  /*2a40*/  SEL R19, R19, 0xffffffff, P0 ;  /* 0xffffffff13137807 */ /* 0x000fe20000000000 */
[----:B------:R-:W-:Y:S06]  /*2a50*/  RET.REL.NODEC R10 `(_ZN36_GLOBAL__N__12d6daaf_4_k_cu_ccf3241924tensor_add_region_kernelILi256EEEvPKfPfiPKiS5_S5_S5_S5_) ;  /* 0xffffffd40a687950 */ /* 0x000fec0003c3ffff */
        .weak           $__internal_1_$__cuda_sm20_rem_s64
        .type           $__internal_1_$__cuda_sm20_rem_s64,@function
        .size           $__internal_1_$__cuda_sm20_rem_s64,(.L_x_71 - $__internal_1_$__cuda_sm20_rem_s64)
$__internal_1_$__cuda_sm20_rem_s64:
[----:B------:R-:W-:Y:S02]  /*2a60*/  IADD3 R12, P5, PT, RZ, -R11, RZ ;  /* 0x8000000bff0c7210 */ /* 0x000fe40007fbe0ff */
[----:B------:R-:W-:-:S03]  /*2a70*/  ISETP.GE.AND P0, PT, R9, RZ, PT ;  /* 0x000000ff0900720c */ /* 0x000fc60003f06270 */
[----:B------:R-:W-:Y:S01]  /*2a80*/  IMAD.X R14, RZ, RZ, ~R9, P5 ;  /* 0x000000ffff0e7224 */ /* 0x000fe200028e0e09 */
[----:B------:R-:W-:-:S04]  /*2a90*/  SEL R12, R12, R11, !P0 ;  /* 0x0000000b0c0c7207 */ /* 0x000fc80004000000 */
[----:B------:R-:W-:-:S04]  /*2aa0*/  SEL R13, R14, R9, !P0 ;  /* 0x000000090e0d7207 */ /* 0x000fc80004000000 */
[----:B------:R-:W0:Y:S08]  /*2ab0*/  I2F.U64.RP R20, R12 ;  /* 0x0000000c00147312 */ /* 0x000e300000309000 */
[----:B0-----:R-:W0:Y:S02]  /*2ac0*/  MUFU.RCP R20, R20 ;  /* 0x0000001400147308 */ /* 0x001e240000001000 */
[----:B0-----:R-:W-:-:S06]  /*2ad0*/  IADD3 R14, PT, PT, R20, 0x1ffffffe, RZ ;  /* 0x1ffffffe140e7810 */ /* 0x001fcc0007ffe0ff */
[----:B------:R-:W0:Y:S02]  /*2ae0*/  F2I.U64.TRUNC R14, R14 ;  /* 0x0000000e000e7311 */ /* 0x000e24000020d800 */
[----:B0-----:R-:W-:-:S04]  /*2af0*/  IMAD.WIDE.U32 R16, R14, R12, RZ ;  /* 0x0000000c0e107225 */ /* 0x001fc800078e00ff */
[----:B------:R-:W-:Y:S01]  /*2b00*/  IMAD R17, R14, R13, R17 ;  /* 0x0000000d0e117224 */ /* 0x000fe200078e0211 */
[----:B------:R-:W-:-:S03]  /*2b10*/  IADD3 R21, P0, PT, RZ, -R16, RZ ;  /* 0x80000010ff157210 */ /* 0x000fc60007f1e0ff */
[----:B------:R-:W-:Y:S02]  /*2b20*/  IMAD R17, R15, R12, R17 ;  /* 0x0000000c0f117224 */ /* 0x000fe400078e0211 */
[----:B------:R-:W-:-:S04]  /*2b30*/  IMAD.HI.U32 R16, R14, R21, RZ ;  /* 0x000000150e107227 */ /* 0x000fc800078e00ff */
[----:B------:R-:W-:Y:S01]  /*2b40*/  IMAD.X R23, RZ, RZ, ~R17, P0 ;  /* 0x000000ffff177224 */ /* 0x000fe200000e0e11 */
[----:B------:R-:W-:-:S03]  /*2b50*/  MOV R17, R14 ;  /* 0x0000000e00117202 */ /* 0x000fc60000000f00 */
[-C--:B------:R-:W-:Y:S02]  /*2b60*/  IMAD R25, R15, R23.reuse, RZ ;  /* 0x000000170f197224 */ /* 0x080fe400078e02ff */
[----:B------:R-:W-:-:S04]  /*2b70*/  IMAD.WIDE.U32 R16, P0, R14, R23, R16 ;  /* 0x000000170e107225 */ /* 0x000fc80007800010 */
[----:B------:R-:W-:-:S04]  /*2b80*/  IMAD.HI.U32 R16, P5, R15, R21, R16 ;  /* 0x000000150f107227 */ /* 0x000fc800078a0010 */
[----:B------:R-:W-:Y:S01]  /*2b90*/  IMAD.HI.U32 R21, R15, R23, RZ ;  /* 0x000000170f157227 */ /* 0x000fe200078e00ff */
[----:B------:R-:W-:-:S03]  /*2ba0*/  IADD3 R17, P6, PT, R25, R16, RZ ;  /* 0x0000001019117210 */ /* 0x000fc60007fde0ff */
[----:B------:R-:W-:Y:S02]  /*2bb0*/  IMAD.X R21, R21, 0x1, R15, P0 ;  /* 0x0000000115157824 */ /* 0x000fe400000e060f */
[----:B------:R-:W-:-:S03]  /*2bc0*/  IMAD.WIDE.U32 R14, R17, R12, RZ ;  /* 0x0000000c110e7225 */ /* 0x000fc600078e00ff */
[----:B------:R-:W-:Y:S01]  /*2bd0*/  IADD3.X R21, PT, PT, RZ, RZ, R21, P6, P5 ;  /* 0x000000ffff157210 */ /* 0x000fe200037ea415 */
[----:B------:R-:W-:Y:S01]  /*2be0*/  IMAD R15, R17, R13, R15 ;  /* 0x0000000d110f7224 */ /* 0x000fe200078e020f */
[----:B------:R-:W-:Y:S02]  /*2bf0*/  IADD3 R23, P0, PT, RZ, -R14, RZ ;  /* 0x8000000eff177210 */ /* 0x000fe40007f1e0ff */
[----:B------:R-:W-:Y:S01]  /*2c00*/  ISETP.GE.AND P5, PT, R19, RZ, PT ;  /* 0x000000ff1300720c */ /* 0x000fe20003fa6270 */
[----:B------:R-:W-:Y:S02]  /*2c10*/  IMAD R15, R21, R12, R15 ;  /* 0x0000000c150f7224 */ /* 0x000fe400078e020f */
[----:B------:R-:W-:-:S03]  /*2c20*/  IMAD.HI.U32 R16, R17, R23, RZ ;  /* 0x0000001711107227 */ /* 0x000fc600078e00ff */
[----:B------:R-:W-:Y:S02]  /*2c30*/  IADD3.X R14, PT, PT, RZ, ~R15, RZ, P0, !PT ;  /* 0x8000000fff0e7210 */ /* 0x000fe400007fe4ff */
[----:B------:R-:W-:-:S03]  /*2c40*/  IADD3 R25, P0, PT, RZ, -R18, RZ ;  /* 0x80000012ff197210 */ /* 0x000fc60007f1e0ff */
[----:B------:R-:W-:-:S04]  /*2c50*/  IMAD.WIDE.U32 R16, P6, R17, R14, R16 ;  /* 0x0000000e11107225 */ /* 0x000fc800078c0010 */
[----:B------:R-:W-:-:S04]  /*2c60*/  IMAD.HI.U32 R20, R21, R14, RZ ;  /* 0x0000000e15147227 */ /* 0x000fc800078e00ff */
[----:B------:R-:W-:Y:S02]  /*2c70*/  IMAD.X R15, R20, 0x1, R21, P6 ;  /* 0x00000001140f7824 */ /* 0x000fe400030e0615 */
[C---:B------:R-:W-:Y:S02]  /*2c80*/  IMAD R27, R21.reuse, R14, RZ ;  /* 0x0000000e151b7224 */ /* 0x040fe400078e02ff */
[----:B------:R-:W-:Y:S01]  /*2c90*/  IMAD.HI.U32 R16, P6, R21, R23, R16 ;  /* 0x0000001715107227 */ /* 0x000fe200078c0010 */
[----:B------:R-:W-:Y:S02]  /*2ca0*/  SEL R17, R25, R18, !P5 ;  /* 0x0000001219117207 */ /* 0x000fe40006800000 */
[-C--:B------:R-:W-:Y:S02]  /*2cb0*/  IADD3.X R18, PT, PT, RZ, ~R19.reuse, RZ, P0, !PT ;  /* 0x80000013ff127210 */ /* 0x080fe400007fe4ff */
[----:B------:R-:W-:Y:S02]  /*2cc0*/  IADD3 R16, P0, PT, R27, R16, RZ ;  /* 0x000000101b107210 */ /* 0x000fe40007f1e0ff */
[----:B------:R-:W-:-:S02]  /*2cd0*/  SEL R19, R18, R19, !P5 ;  /* 0x0000001312137207 */ /* 0x000fc40006800000 */
[----:B------:R-:W-:Y:S01]  /*2ce0*/  IADD3.X R18, PT, PT, RZ, RZ, R15, P0, P6 ;  /* 0x000000ffff127210 */ /* 0x000fe200007ec40f */
[----:B------:R-:W-:-:S04]  /*2cf0*/  IMAD.HI.U32 R14, R16, R17, RZ ;  /* 0x00000011100e7227 */ /* 0x000fc800078e00ff */
[----:B------:R-:W-:Y:S02]  /*2d00*/  IMAD.MOV.U32 R15, RZ, RZ, RZ ;  /* 0x000000ffff0f7224 */ /* 0x000fe400078e00ff */
[-C--:B------:R-:W-:Y:S02]  /*2d10*/  IMAD R21, R18, R19.reuse, RZ ;  /* 0x0000001312157224 */ /* 0x080fe400078e02ff */
[----:B------:R-:W-:-:S04]  /*2d20*/  IMAD.WIDE.U32 R14, R16, R19, R14 ;  /* 0x00000013100e7225 */ /* 0x000fc800078e000e */
[----:B------:R-:W-:-:S04]  /*2d30*/  IMAD.HI.U32 R16, R18, R19, RZ ;  /* 0x0000001312107227 */ /* 0x000fc800078e00ff */
[----:B------:R-:W-:-:S05]  /*2d40*/  IMAD.HI.U32 R14, P0, R18, R17, R14 ;  /* 0x00000011120e7227 */ /* 0x000fca000780000e */
[----:B------:R-:W-:Y:S02]  /*2d50*/  IADD3 R21, P6, PT, R21, R14, RZ ;  /* 0x0000000e15157210 */ /* 0x000fe40007fde0ff */
[----:B------:R-:W-:-:S03]  /*2d60*/  IADD3.X R16, PT, PT, R16, RZ, RZ, P0, !PT ;  /* 0x000000ff10107210 */ /* 0x000fc600007fe4ff */
[----:B------:R-:W-:-:S04]  /*2d70*/  IMAD.WIDE.U32 R14, R21, R12, RZ ;  /* 0x0000000c150e7225 */ /* 0x000fc800078e00ff */
[----:B------:R-:W-:Y:S01]  /*2d80*/  IMAD.X R23, RZ, RZ, R16, P6 ;  /* 0x000000ffff177224 */ /* 0x000fe200030e0610 */
[----:B------:R-:W-:Y:S01]  /*2d90*/  IADD3 R25, P6, PT, -R14, R17, RZ ;  /* 0x000000110e197210 */ /* 0x000fe20007fde1ff */
[----:B------:R-:W-:-:S03]  /*2da0*/  IMAD R21, R21, R13, R15 ;  /* 0x0000000d15157224 */ /* 0x000fc600078e020f */
[-C--:B------:R-:W-:Y:S01]  /*2db0*/  ISETP.GE.U32.AND P0, PT, R25, R12.reuse, PT ;  /* 0x0000000c1900720c */ /* 0x080fe20003f06070 */
[----:B------:R-:W-:-:S05]  /*2dc0*/  IMAD R14, R23, R12, R21 ;  /* 0x0000000c170e7224 */ /* 0x000fca00078e0215 */
[----:B------:R-:W-:Y:S02]  /*2dd0*/  IADD3.X R19, PT, PT, ~R14, R19, RZ, P6, !PT ;  /* 0x000000130e137210 */ /* 0x000fe400037fe5ff */
[----:B------:R-:W-:Y:S02]  /*2de0*/  IADD3 R15, P6, PT, R25, -R12, RZ ;  /* 0x8000000c190f7210 */ /* 0x000fe40007fde0ff */
[----:B------:R-:W-:-:S03]  /*2df0*/  ISETP.GE.U32.AND.EX P0, PT, R19, R13, PT, P0 ;  /* 0x0000000d1300720c */ /* 0x000fc60003f06100 */
[----:B------:R-:W-:Y:S01]  /*2e00*/  IMAD.X R17, R19, 0x1, ~R13, P6 ;  /* 0x0000000113117824 */ /* 0x000fe200030e0e0d */
[----:B------:R-:W-:-:S04]  /*2e10*/  SEL R15, R15, R25, P0 ;  /* 0x000000190f0f7207 */ /* 0x000fc80000000000 */
[----:B------:R-:W-:Y:S02]  /*2e20*/  SEL R17, R17, R19, P0 ;  /* 0x0000001311117207 */ /* 0x000fe40000000000 */
[CC--:B------:R-:W-:Y:S02]  /*2e30*/  ISETP.GE.U32.AND P0, PT, R15.reuse, R12.reuse, PT ;  /* 0x0000000c0f00720c */ /* 0x0c0fe40003f06070 */
[----:B------:R-:W-:Y:S02]  /*2e40*/  IADD3 R18, PT, PT, R15, -R12, RZ ;  /* 0x8000000c0f127210 */ /* 0x000fe40007ffe0ff */
[----:B------:R-:W-:-:S04]  /*2e50*/  ISETP.GE.U32.AND.EX P0, PT, R17, R13, PT, P0 ;  /* 0x0000000d1100720c */ /* 0x000fc80003f06100 */
[----:B------:R-:W-:Y:S02]  /*2e60*/  SEL R18, R18, R15, P0 ;  /* 0x0000000f12127207 */ /* 0x000fe40000000000 */
[----:B------:R-:W-:-:S03]  /*2e70*/  ISETP.NE.U32.AND P0, PT, R11, RZ, PT ;  /* 0x000000ff0b00720c */ /* 0x000fc60003f05070 */
[----:B------:R-:W-:Y:S01]  /*2e80*/  IMAD.MOV R11, RZ, RZ, -R18 ;  /* 0x000000ffff0b7224 */ /* 0x000fe200078e0a12 */
[----:B------:R-:W-:-:S04]  /*2e90*/  ISETP.NE.AND.EX P0, PT, R9, RZ, PT, P0 ;  /* 0x000000ff0900720c */ /* 0x000fc80003f05300 */
[----:B------:R-:W-:Y:S01]  /*2ea0*/  SEL R18, R11, R18, !P5 ;  /* 0x000000120b127207 */ /* 0x000fe20006800000 */
[----:B------:R-:W-:-:S03]  /*2eb0*/  HFMA2 R11, -RZ, RZ, 0, 0 ;  /* 0x00000000ff0b7431 */ /* 0x000fc600000001ff */
[----:B------:R-:W-:Y:S01]  /*2ec0*/  SEL R18, R18, 0xffffffff, P0 ;  /* 0xffffffff12127807 */ /* 0x000fe20000000000 */
[----:B------:R-:W-:Y:S06]  /*2ed0*/  RET.REL.NODEC R10 `(_ZN36_GLOBAL__N__12d6daaf_4_k_cu_ccf3241924tensor_add_region_kernelILi256EEEvPKfPfiPKiS5_S5_S5_S5_) ;  /* 0xffffffd00a487950 */ /* 0x000fec0003c3ffff */
.L_x_34:
[----:B------:R-:W-:-:S00]  /*2ee0*/  BRA `(.L_x_34) ;  /* 0xfffffffc00fc7947 */ /* 0x000fc0000383ffff */
[----:B------:R-:W-:-:S00]  /*2ef0*/  NOP ;  /* 0x0000000000007918 */ /* 0x000fc00000000000 */
        /* <DEDUP_REMOVED lines=8> */
.L_x_71:


//--------------------- .text._ZN36_GLOBAL__N__12d6daaf_4_k_cu_ccf3241925tensor_copy_region_kernelILi256EEEvPKfPfiPKiS5_S5_S5_S5_ --------------------------
	.section	.text._ZN36_GLOBAL__N__12d6daaf_4_k_cu_ccf3241925tensor_copy_region_kernelILi256EEEvPKfPfiPKiS5_S5_S5_S5_,"ax",@progbits
	.align	128
.text._ZN36_GLOBAL__N__12d6daaf_4_k_cu_ccf3241925tensor_copy_region_kernelILi256EEEvPKfPfiPKiS5_S5_S5_S5_:
        .type           _ZN36_GLOBAL__N__12d6daaf_4_k_cu_ccf3241925tensor_copy_region_kernelILi256EEEvPKfPfiPKiS5_S5_S5_S5_,@function
        .size           _ZN36_GLOBAL__N__12d6daaf_4_k_cu_ccf3241925tensor_copy_region_kernelILi256EEEvPKfPfiPKiS5_S5_S5_S5_,(.L_x_74 - _ZN36_GLOBAL__N__12d6daaf_4_k_cu_ccf3241925tensor_copy_region_kernelILi256EEEvPKfPfiPKiS5_S5_S5_S5_)
        .other          _ZN36_GLOBAL__N__12d6daaf_4_k_cu_ccf3241925tensor_copy_region_kernelILi256EEEvPKfPfiPKiS5_S5_S5_S5_,@"STO_CUDA_ENTRY STV_DEFAULT"
_ZN36_GLOBAL__N__12d6daaf_4_k_cu_ccf3241925tensor_copy_region_kernelILi256EEEvPKfPfiPKiS5_S5_S5_S5_:
        /* <DEDUP_REMOVED lines=57> */
.L_x_37:
        /* <DEDUP_REMOVED lines=26> */
[--C-:B------:R-:W-:Y:S02]  /*0530*/  IMAD R25, R9, 0x4, R1.reuse ;  /* 0x0000000409197824 */ /* 0x100fe400078e0201 */
[----:B------:R-:W-:Y:S02]  /*0540*/  IMAD R28, R28, 0x4, R1 ;  /* 0x000000041c1c7824 */ /* 0x000fe400078e0201 */
[----:B--2--5:R-:W-:Y:S02]  /*0550*/  IMAD R21, R5, R10, RZ ;  /* 0x0000000a05157224 */ /* 0x024fe400078e02ff */
[----:B------:R-:W-:-:S02]  /*0560*/  VIADD R5, R6, 0xffffffff ;  /* 0xffffffff06057836 */ /* 0x000fc40000000000 */
[----:B---3--:R-:W-:Y:S01]  /*0570*/  IMAD R13, R21, R13, RZ ;  /* 0x0000000d150d7224 */ /* 0x008fe200078e02ff */
[----:B------:R-:W-:Y:S03]  /*0580*/  STL [R12], R21 ;  /* 0x000000150c007387 */ /* 0x000fe60000100800 */
[----:B----4-:R-:W-:Y:S01]  /*0590*/  IMAD R26, R13, R26, RZ ;  /* 0x0000001a0d1a7224 */ /* 0x010fe200078e02ff */
[----:B------:R0:W-:Y:S03]  /*05a0*/  STL [R25], R13 ;  /* 0x0000000d19007387 */ /* 0x0001e60000100800 */
[----:B------:R-:W-:Y:S01]  /*05b0*/  IMAD R29, R26, R20, RZ ;  /* 0x000000141a1d7224 */ /* 0x000fe200078e02ff */
[----:B------:R-:W-:Y:S01]  /*05c0*/  LEA R20, R8, R1, 0x2 ;  /* 0x0000000108147211 */ /* 0x000fe200078e10ff */
[----:B------:R1:W-:Y:S01]  /*05d0*/  STL [R11], R26 ;  /* 0x0000001a0b007387 */ /* 0x0003e20000100800 */
[----:B------:R-:W-:-:S03]  /*05e0*/  IMAD.WIDE.U32 R8, R17, 0x4, R14 ;  /* 0x0000000411087825 */ /* 0x000fc600078e000e */
[----:B------:R2:W-:Y:S04]  /*05f0*/  STL [R20], R29 ;  /* 0x0000001d14007387 */ /* 0x0005e80000100800 */
[----:B0-----:R0:W3:Y:S01]  /*0600*/  LDG.E.CONSTANT R25, desc[UR10][R8.64] ;  /* 0x0000000a08197981 */ /* 0x0010e2000c1e9900 */
[----:B-1----:R-:W-:-:S04]  /*0610*/  IMAD.WIDE.U32 R10, R5, 0x4, R14 ;  /* 0x00000004050a7825 */ /* 0x002fc800078e000e */
[----:B------:R-:W-:Y:S02]  /*0620*/  IMAD R26, R29, R22, RZ ;  /* 0x000000161d1a7224 */ /* 0x000fe400078e02ff */
[--C-:B--2---:R-:W-:Y:S01]  /*0630*/  IMAD.WIDE.U32 R20, R23, 0x4, R14.reuse ;  /* 0x0000000417147825 */ /* 0x104fe200078e000e */
[----:B------:R-:W2:Y:S01]  /*0640*/  LDG.E.CONSTANT R10, desc[UR10][R10.64] ;  /* 0x0000000a0a0a7981 */ /* 0x000ea2000c1e9900 */
[----:B0-----:R-:W-:Y:S02]  /*0650*/  LEA R9, R27, R1, 0x2 ;  /* 0x000000011b097211 */ /* 0x001fe400078e10ff */
[----:B------:R-:W-:Y:S02]  /*0660*/  IMAD R27, R26, R16, RZ ;  /* 0x000000101a1b7224 */ /* 0x000fe400078e02ff */
[----:B------:R-:W-:Y:S01]  /*0670*/  IMAD.WIDE.U32 R12, R19, 0x4, R14 ;  /* 0x00000004130c7825 */ /* 0x000fe200078e000e */
[----:B------:R0:W4:Y:S04]  /*0680*/  LDG.E.CONSTANT R16, desc[UR10][R20.64] ;  /* 0x0000000a14107981 */ /* 0x000128000c1e9900 */
[----:B------:R1:W4:Y:S01]  /*0690*/  LDG.E.CONSTANT R22, desc[UR10][R12.64] ;  /* 0x0000000a0c167981 */ /* 0x000322000c1e9900 */
[----:B0-----:R-:W-:Y:S01]  /*06a0*/  IMAD R21, R27, R18, RZ ;  /* 0x000000121b157224 */ /* 0x001fe200078e02ff */
[C---:B------:R-:W-:Y:S01]  /*06b0*/  IADD3 R18, PT, PT, R6.reuse, -0x5, RZ ;  /* 0xfffffffb06127810 */ /* 0x040fe20007ffe0ff */
[----:B------:R-:W-:-:S02]  /*06c0*/  IMAD R20, R6, 0x4, R1 ;  /* 0x0000000406147824 */ /* 0x000fc400078e0201 */
[----:B------:R-:W-:Y:S02]  /*06d0*/  VIADD R11, R6, 0xfffffffa ;  /* 0xfffffffa060b7836 */ /* 0x000fe40000000000 */
[----:B------:R-:W-:Y:S01]  /*06e0*/  IMAD R29, R21, R24, RZ ;  /* 0x00000018151d7224 */ /* 0x000fe200078e02ff */
[----:B------:R-:W-:Y:S01]  /*06f0*/  LEA R24, R5, R1, 0x2 ;  /* 0x0000000105187211 */ /* 0x000fe200078e10ff */
[--C-:B-1----:R-:W-:Y:S01]  /*0700*/  IMAD.WIDE.U32 R12, R18, 0x4, R14.reuse ;  /* 0x00000004120c7825 */ /* 0x102fe200078e000e */
[----:B------:R0:W-:Y:S03]  /*0710*/  STL [R9], R26 ;  /* 0x0000001a09007387 */ /* 0x0001e60000100800 */
[----:B------:R-:W-:Y:S01]  /*0720*/  VIADD R5, R6, 0xfffffff9 ;  /* 0xfffffff906057836 */ /* 0x000fe20000000000 */
[----:B------:R1:W-:Y:S04]  /*0730*/  STL [R28], R27 ;  /* 0x0000001b1c007387 */ /* 0x0003e80000100800 */
[----:B------:R-:W-:Y:S01]  /*0740*/  STL [R20], R21 ;  /* 0x0000001514007387 */ /* 0x000fe20000100800 */
[----:B0-----:R-:W-:-:S03]  /*0750*/  IMAD.WIDE.U32 R8, R11, 0x4, R14 ;  /* 0x000000040b087825 */ /* 0x001fc600078e000e */
[----:B------:R-:W4:Y:S01]  /*0760*/  LDG.E.CONSTANT R12, desc[UR10][R12.64] ;  /* 0x0000000a0c0c7981 */ /* 0x000f22000c1e9900 */
[----:B-1----:R-:W-:-:S03]  /*0770*/  IMAD.WIDE.U32 R26, R5, 0x4, R14 ;  /* 0x00000004051a7825 */ /* 0x002fc600078e000e */
[----:B------:R0:W-:Y:S04]  /*0780*/  STL [R24], R29 ;  /* 0x0000001d18007387 */ /* 0x0001e80000100800 */
[----:B------:R1:W4:Y:S04]  /*0790*/  LDG.E.CONSTANT R8, desc[UR10][R8.64] ;  /* 0x0000000a08087981 */ /* 0x000328000c1e9900 */
[----:B------:R-:W4:Y:S01]  /*07a0*/  LDG.E.CONSTANT R26, desc[UR10][R26.64] ;  /* 0x0000000a1a1a7981 */ /* 0x000f22000c1e9900 */
[----:B0-----:R-:W-:-:S05]  /*07b0*/  IADD3 R24, PT, PT, R6, -0x8, RZ ;  /* 0xfffffff806187810 */ /* 0x001fca0007ffe0ff */
[----:B------:R-:W-:-:S06]  /*07c0*/  IMAD.WIDE.U32 R20, R24, 0x4, R14 ;  /* 0x0000000418147825 */ /* 0x000fcc00078e000e */
[----:B------:R-:W4:Y:S01]  /*07d0*/  LDG.E.CONSTANT R20, desc[UR10][R20.64] ;  /* 0x0000000a14147981 */ /* 0x000f22000c1e9900 */
[--C-:B------:R-:W-:Y:S02]  /*07e0*/  IMAD R17, R17, 0x4, R1.reuse ;  /* 0x0000000411117824 */ /* 0x100fe400078e0201 */
[--C-:B------:R-:W-:Y:S02]  /*07f0*/  IMAD R23, R23, 0x4, R1.reuse ;  /* 0x0000000417177824 */ /* 0x100fe400078e0201 */
[----:B------:R-:W-:Y:S01]  /*0800*/  IMAD R18, R18, 0x4, R1 ;  /* 0x0000000412127824 */ /* 0x000fe200078e0201 */
[----:B------:R-:W-:Y:S02]  /*0810*/  LEA R24, R24, R1, 0x2 ;  /* 0x0000000118187211 */ /* 0x000fe400078e10ff */
[----:B------:R-:W-:-:S04]  /*0820*/  IADD3 R7, PT, PT, R7, 0x10, RZ ;  /* 0x0000001007077810 */ /* 0x000fc80007ffe0ff */
[----:B------:R-:W-:Y:S01]  /*0830*/  ISETP.NE.AND P0, PT, R7, RZ, PT ;  /* 0x000000ff0700720c */ /* 0x000fe20003f05270 */
[----:B--2---:R-:W-:-:S04]  /*0840*/  IMAD R10, R29, R10, RZ ;  /* 0x0000000a1d0a7224 */ /* 0x004fc800078e02ff */
[----:B---3--:R-:W-:-:S04]  /*0850*/  IMAD R25, R10, R25, RZ ;  /* 0x000000190a197224 */ /* 0x008fc800078e02ff */
[----:B----4-:R-:W-:-:S04]  /*0860*/  IMAD R22, R25, R22, RZ ;  /* 0x0000001619167224 */ /* 0x010fc800078e02ff */
[----:B-1----:R-:W-:Y:S01]  /*0870*/  IMAD R9, R22, R16, RZ ;  /* 0x0000001016097224 */ /* 0x002fe200078e02ff */
[-C--:B------:R-:W-:Y:S01]  /*0880*/  LEA R16, R19, R1.reuse, 0x2 ;  /* 0x0000000113107211 */ /* 0x080fe200078e10ff */
[----:B------:R0:W-:Y:S04]  /*0890*/  STL [R17], R10 ;  /* 0x0000000a11007387 */ /* 0x0001e80000100800 */
[----:B------:R1:W-:Y:S04]  /*08a0*/  STL [R16], R25 ;  /* 0x0000001910007387 */ /* 0x0003e80000100800 */
[----:B------:R1:W-:Y:S01]  /*08b0*/  STL [R23], R22 ;  /* 0x0000001617007387 */ /* 0x0003e20000100800 */
[----:B------:R-:W-:Y:S01]  /*08c0*/  IMAD R13, R9, R12, RZ ;  /* 0x0000000c090d7224 */ /* 0x000fe200078e02ff */
[----:B------:R-:W-:-:S03]  /*08d0*/  LEA R12, R11, R1, 0x2 ;  /* 0x000000010b0c7211 */ /* 0x000fc600078e10ff */
[----:B------:R-:W-:Y:S01]  /*08e0*/  IMAD R19, R13, R8, RZ ;  /* 0x000000080d137224 */ /* 0x000fe200078e02ff */
[----:B------:R-:W-:-:S03]  /*08f0*/  IADD3 R8, PT, PT, R6, -0x9, RZ ;  /* 0xfffffff706087810 */ /* 0x000fc60007ffe0ff */
[----:B------:R-:W-:Y:S02]  /*0900*/  IMAD R11, R19, R26, RZ ;  /* 0x0000001a130b7224 */ /* 0x000fe400078e02ff */
[--C-:B------:R-:W-:Y:S01]  /*0910*/  IMAD R26, R5, 0x4, R1.reuse ;  /* 0x00000004051a7824 */ /* 0x100fe200078e0201 */
[----:B------:R1:W-:Y:S01]  /*0920*/  STL [R18], R9 ;  /* 0x0000000912007387 */ /* 0x0003e20000100800 */
[----:B------:R-:W-:-:S03]  /*0930*/  IMAD R5, R8, 0x4, R1 ;  /* 0x0000000408057824 */ /* 0x000fc600078e0201 */
[----:B------:R1:W-:Y:S01]  /*0940*/  STL [R12], R13 ;  /* 0x0000000d0c007387 */ /* 0x0003e20000100800 */
[----:B0-----:R-:W-:-:S03]  /*0950*/  IMAD R10, R11, R20, RZ ;  /* 0x000000140b0a7224 */ /* 0x001fc600078e02ff */
[----:B------:R1:W-:Y:S04]  /*0960*/  STL [R26], R19 ;  /* 0x000000131a007387 */ /* 0x0003e80000100800 */
[----:B------:R1:W-:Y:S04]  /*0970*/  STL [R24], R11 ;  /* 0x0000000b18007387 */ /* 0x0003e80000100800 */
[----:B------:R1:W-:Y:S01]  /*0980*/  STL [R5], R10 ;  /* 0x0000000a05007387 */ /* 0x0003e20000100800 */
[----:B------:R-:W-:Y:S01]  /*0990*/  VIADD R6, R6, 0xfffffff0 ;  /* 0xfffffff006067836 */ /* 0x000fe20000000000 */
[----:B------:R-:W-:Y:S06]  /*09a0*/  @P0 BRA `(.L_x_37) ;  /* 0xfffffff800780947 */ /* 0x000fec000383ffff */
[----:B-1----:R-:W-:-:S07]  /*09b0*/  IADD3 R16, PT, PT, R6, 0x6, RZ ;  /* 0x0000000606107810 */ /* 0x002fce0007ffe0ff */
.L_x_36:
[----:B------:R-:W-:-:S13]  /*09c0*/  ISETP.NE.AND P0, PT, R4, RZ, PT ;  /* 0x000000ff0400720c */ /* 0x000fda0003f05270 */
[----:B------:R-:W-:Y:S05]  /*09d0*/  @!P0 BRA `(.L_x_35) ;  /* 0x0000000400808947 */ /* 0x000fea0003800000 */
[----:B------:R-:W-:Y:S02]  /*09e0*/  ISETP.GE.U32.AND P0, PT, R4, 0x8, PT ;  /* 0x000000080400780c */ /* 0x000fe40003f06070 */
[----:B------:R-:W-:-:S04]  /*09f0*/  LOP3.LUT R25, R0, 0x7, RZ, 0xc0, !PT ;  /* 0x0000000700197812 */ /* 0x000fc800078ec0ff */
[----:B------:R-:W-:-:S07]  /*0a00*/  ISETP.NE.AND P1, PT, R25, RZ, PT ;  /* 0x000000ff1900720c */ /* 0x000fce0003f25270 */
[----:B------:R-:W-:Y:S06]  /*0a10*/  @!P0 BRA `(.L_x_38) ;  /* 0x0000000000c48947 */ /* 0x000fec0003800000 */
[----:B------:R-:W0:Y:S01]  /*0a20*/  LDC.64 R4, c[0x0][0x398] ;  /* 0x0000e600ff047b82 */ /* 0x000e220000000a00 */
[C---:B------:R-:W-:Y:S01]  /*0a30*/  IMAD R21, R16.reuse, 0x4, R1 ;  /* 0x0000000410157824 */ /* 0x040fe200078e0201 */
[C---:B------:R-:W-:Y:S01]  /*0a40*/  IADD3 R19, PT, PT, R16.reuse, -0x1, RZ ;  /* 0xffffffff10137810 */ /* 0x040fe20007ffe0ff */
[----:B------:R-:W-:-:S03]  /*0a50*/  VIADD R23, R16, 0xfffffffe ;  /* 0xfffffffe10177836 */ /* 0x000fc60000000000 */
[----:B------:R-:W2:Y:S01]  /*0a60*/  LDL R20, [R21+0x4] ;  /* 0x0000040015147983 */ /* 0x000ea20000100800 */
[C---:B------:R-:W-:Y:S01]  /*0a70*/  IADD3 R18, PT, PT, R16.reuse, -0x3, RZ ;  /* 0xfffffffd10127810 */ /* 0x040fe20007ffe0ff */
[C---:B------:R-:W-:Y:S02]  /*0a80*/  VIADD R24, R16.reuse, 0xfffffffc ;  /* 0xfffffffc10187836 */ /* 0x040fe40000000000 */
[----:B0-----:R-:W-:-:S05]  /*0a90*/  IMAD.WIDE.U32 R12, R16, 0x4, R4 ;  /* 0x00000004100c7825 */ /* 0x001fca00078e0004 */
[----:B------:R-:W2:Y:S01]  /*0aa0*/  LDG.E.CONSTANT R17, desc[UR10][R12.64+0x4] ;  /* 0x0000040a0c117981 */ /* 0x000ea2000c1e9900 */
[----:B------:R-:W-:-:S03]  /*0ab0*/  IMAD.WIDE.U32 R14, R19, 0x4, R4 ;  /* 0x00000004130e7825 */ /* 0x000fc600078e0004 */
[----:B------:R0:W3:Y:S01]  /*0ac0*/  LDG.E.CONSTANT R22, desc[UR10][R12.64] ;  /* 0x0000000a0c167981 */ /* 0x0000e2000c1e9900 */
[----:B------:R-:W-:-:S03]  /*0ad0*/  IMAD.WIDE.U32 R6, R23, 0x4, R4 ;  /* 0x0000000417067825 */ /* 0x000fc600078e0004 */
[----:B------:R3:W4:Y:S01]  /*0ae0*/  LDG.E.CONSTANT R14, desc[UR10][R14.64] ;  /* 0x0000000a0e0e7981 */ /* 0x000722000c1e9900 */
[--C-:B------:R-:W-:Y:S01]  /*0af0*/  IMAD.WIDE.U32 R8, R18, 0x4, R4.reuse ;  /* 0x0000000412087825 */ /* 0x100fe200078e0004 */
[----:B------:R-:W-:Y:S02]  /*0b00*/  IADD3 R26, PT, PT, R16, -0x5, RZ ;  /* 0xfffffffb101a7810 */ /* 0x000fe40007ffe0ff */
[----:B------:R-:W5:Y:S01]  /*0b10*/  LDG.E.CONSTANT R6, desc[UR10][R6.64] ;  /* 0x0000000a06067981 */ /* 0x000f62000c1e9900 */
[----:B------:R-:W-:-:S03]  /*0b20*/  IMAD.WIDE.U32 R10, R24, 0x4, R4 ;  /* 0x00000004180a7825 */ /* 0x000fc600078e0004 */
[----:B------:R-:W5:Y:S01]  /*0b30*/  LDG.E.CONSTANT R8, desc[UR10][R8.64] ;  /* 0x0000000a08087981 */ /* 0x000f62000c1e9900 */
[----:B------:R-:W-:Y:S02]  /*0b40*/  VIADD R27, R16, 0xfffffffa ;  /* 0xfffffffa101b7836 */ /* 0x000fe40000000000 */
[--C-:B0-----:R-:W-:Y:S01]  /*0b50*/  IMAD.WIDE.U32 R12, R26, 0x4, R4.reuse ;  /* 0x000000041a0c7825 */ /* 0x101fe200078e0004 */
[----:B------:R-:W5:Y:S03]  /*0b60*/  LDG.E.CONSTANT R10, desc[UR10][R10.64] ;  /* 0x0000000a0a0a7981 */ /* 0x000f66000c1e9900 */
[----:B------:R-:W-:Y:S02]  /*0b70*/  IMAD.WIDE.U32 R4, R27, 0x4, R4 ;  /* 0x000000041b047825 */ /* 0x000fe400078e0004 */
[----:B------:R-:W5:Y:S04]  /*0b80*/  LDG.E.CONSTANT R12, desc[UR10][R12.64] ;  /* 0x0000000a0c0c7981 */ /* 0x000f68000c1e9900 */
[----:B------:R0:W5:Y:S01]  /*0b90*/  LDG.E.CONSTANT R4, desc[UR10][R4.64] ;  /* 0x0000000a04047981 */ /* 0x000162000c1e9900 */
[--C-:B------:R-:W-:Y:S01]  /*0ba0*/  IMAD R18, R18, 0x4, R1.reuse ;  /* 0x0000000412127824 */ /* 0x100fe200078e0201 */
[----:B------:R-:W-:Y:S01]  /*0bb0*/  LEA R24, R24, R1, 0x2 ;  /* 0x0000000118187211 */ /* 0x000fe200078e10ff */
[----:B------:R-:W-:-:S02]  /*0bc0*/  IMAD R26, R26, 0x4, R1 ;  /* 0x000000041a1a7824 */ /* 0x000fc400078e0201 */
[----:B--2---:R-:W-:-:S04]  /*0bd0*/  IMAD R17, R20, R17, RZ ;  /* 0x0000001114117224 */ /* 0x004fc800078e02ff */
[----:B---3--:R-:W-:-:S04]  /*0be0*/  IMAD R15, R17, R22, RZ ;  /* 0x00000016110f7224 */ /* 0x008fc800078e02ff */
[----:B----4-:R-:W-:-:S04]  /*0bf0*/  IMAD R29, R15, R14, RZ ;  /* 0x0000000e0f1d7224 */ /* 0x010fc800078e02ff */
[----:B-----5:R-:W-:-:S04]  /*0c00*/  IMAD R7, R29, R6, RZ ;  /* 0x000000061d077224 */ /* 0x020fc800078e02ff */
[----:B------:R-:W-:Y:S01]  /*0c10*/  IMAD R9, R7, R8, RZ ;  /* 0x0000000807097224 */ /* 0x000fe200078e02ff */
[----:B------:R-:W-:-:S03]  /*0c20*/  LEA R6, R19, R1, 0x2 ;  /* 0x0000000113067211 */ /* 0x000fc600078e10ff */
[----:B0-----:R-:W-:Y:S01]  /*0c30*/  IMAD R5, R9, R10, RZ ;  /* 0x0000000a09057224 */ /* 0x001fe200078e02ff */
[----:B------:R-:W-:Y:S01]  /*0c40*/  IADD3 R10, PT, PT, R16, -0x7, RZ ;  /* 0xfffffff9100a7810 */ /* 0x000fe20007ffe0ff */
[--C-:B------:R-:W-:Y:S01]  /*0c50*/  IMAD R14, R23, 0x4, R1.reuse ;  /* 0x00000004170e7824 */ /* 0x100fe200078e0201 */
[----:B------:R0:W-:Y:S01]  /*0c60*/  STL [R21], R17 ;  /* 0x0000001115007387 */ /* 0x0001e20000100800 */
[----:B------:R-:W-:Y:S01]  /*0c70*/  IMAD R11, R5, R12, RZ ;  /* 0x0000000c050b7224 */ /* 0x000fe200078e02ff */
[----:B------:R-:W-:Y:S02]  /*0c80*/  LEA R8, R27, R1, 0x2 ;  /* 0x000000011b087211 */ /* 0x000fe400078e10ff */
[----:B------:R0:W-:Y:S01]  /*0c90*/  STL [R6], R15 ;  /* 0x0000000f06007387 */ /* 0x0001e20000100800 */
[----:B------:R-:W-:Y:S02]  /*0ca0*/  IMAD R13, R10, 0x4, R1 ;  /* 0x000000040a0d7824 */ /* 0x000fe400078e0201 */
[----:B------:R-:W-:Y:S01]  /*0cb0*/  IMAD R4, R11, R4, RZ ;  /* 0x000000040b047224 */ /* 0x000fe200078e02ff */
[----:B------:R0:W-:Y:S04]  /*0cc0*/  STL [R14], R29 ;  /* 0x0000001d0e007387 */ /* 0x0001e80000100800 */
[----:B------:R0:W-:Y:S04]  /*0cd0*/  STL [R18], R7 ;  /* 0x0000000712007387 */ /* 0x0001e80000100800 */
[----:B------:R0:W-:Y:S04]  /*0ce0*/  STL [R24], R9 ;  /* 0x0000000918007387 */ /* 0x0001e80000100800 */
[----:B------:R0:W-:Y:S04]  /*0cf0*/  STL [R26], R5 ;  /* 0x000000051a007387 */ /* 0x0001e80000100800 */
[----:B------:R0:W-:Y:S04]  /*0d00*/  STL [R8], R11 ;  /* 0x0000000b08007387 */ /* 0x0001e80000100800 */
[----:B------:R0:W-:Y:S01]  /*0d10*/  STL [R13], R4 ;  /* 0x000000040d007387 */ /* 0x0001e20000100800 */
[----:B------:R-:W-:-:S07]  /*0d20*/  IADD3 R16, PT, PT, R16, -0x8, RZ ;  /* 0xfffffff810107810 */ /* 0x000fce0007ffe0ff */
.L_x_38:
[----:B------:R-:W-:Y:S05]  /*0d30*/  @!P1 BRA `(.L_x_35) ;  /* 0x0000000000a89947 */ /* 0x000fea0003800000 */
[----:B------:R-:W-:Y:S02]  /*0d40*/  ISETP.GE.U32.AND P0, PT, R25, 0x4, PT ;  /* 0x000000041900780c */ /* 0x000fe40003f06070 */
[----:B------:R-:W-:-:S04]  /*0d50*/  LOP3.LUT R0, R0, 0x3, RZ, 0xc0, !PT ;  /* 0x0000000300007812 */ /* 0x000fc800078ec0ff */
[----:B------:R-:W-:-:S07]  /*0d60*/  ISETP.NE.AND P1, PT, R0, RZ, PT ;  /* 0x000000ff0000720c */ /* 0x000fce0003f25270 */
[----:B------:R-:W-:Y:S06]  /*0d70*/  @!P0 BRA `(.L_x_39) ;  /* 0x0000000000648947 */ /* 0x000fec0003800000 */
[----:B0-----:R-:W0:Y:S01]  /*0d80*/  LDC.64 R6, c[0x0][0x398] ;  /* 0x0000e600ff067b82 */ /* 0x001e220000000a00 */
[C---:B------:R-:W-:Y:S01]  /*0d90*/  IMAD R13, R16.reuse, 0x4, R1 ;  /* 0x00000004100d7824 */ /* 0x040fe200078e0201 */
[C---:B------:R-:W-:Y:S01]  /*0da0*/  IADD3 R14, PT, PT, R16.reuse, -0x1, RZ ;  /* 0xffffffff100e7810 */ /* 0x040fe20007ffe0ff */
[----:B------:R-:W-:-:S03]  /*0db0*/  VIADD R17, R16, 0xfffffffe ;  /* 0xfffffffe10117836 */ /* 0x000fc60000000000 */
        /* <DEDUP_REMOVED lines=8> */
[----:B------:R-:W-:Y:S01]  /*0e40*/  IADD3 R18, PT, PT, R16, -0x3, RZ ;  /* 0xfffffffd10127810 */ /* 0x000fe20007ffe0ff */
[----:B------:R-:W-:Y:S01]  /*0e50*/  IMAD R14, R14, 0x4, R1 ;  /* 0x000000040e0e7824 */ /* 0x000fe200078e0201 */
[----:B------:R-:W-:Y:S02]  /*0e60*/  LEA R17, R17, R1, 0x2 ;  /* 0x0000000111117211 */ /* 0x000fe400078e10ff */
[----:B------:R-:W-:Y:S01]  /*0e70*/  IADD3 R16, PT, PT, R16, -0x4, RZ ;  /* 0xfffffffc10107810 */ /* 0x000fe20007ffe0ff */
[----:B--2---:R-:W-:-:S04]  /*0e80*/  IMAD R10, R11, R10, RZ ;  /* 0x0000000a0b0a7224 */ /* 0x004fc800078e02ff */
[----:B---3--:R-:W-:-:S04]  /*0e90*/  IMAD R11, R15, R10, RZ ;  /* 0x0000000a0f0b7224 */ /* 0x008fc800078e02ff */
[----:B----4-:R-:W-:Y:S02]  /*0ea0*/  IMAD R12, R4, R11, RZ ;  /* 0x0000000b040c7224 */ /* 0x010fe400078e02ff */
[----:B------:R-:W-:Y:S02]  /*0eb0*/  IMAD R15, R18, 0x4, R1 ;  /* 0x00000004120f7824 */ /* 0x000fe400078e0201 */
[----:B-----5:R-:W-:Y:S01]  /*0ec0*/  IMAD R8, R7, R12, RZ ;  /* 0x0000000c07087224 */ /* 0x020fe200078e02ff */
[----:B------:R1:W-:Y:S04]  /*0ed0*/  STL [R13], R10 ;  /* 0x0000000a0d007387 */ /* 0x0003e80000100800 */
[----:B------:R1:W-:Y:S04]  /*0ee0*/  STL [R14], R11 ;  /* 0x0000000b0e007387 */ /* 0x0003e80000100800 */
[----:B------:R1:W-:Y:S04]  /*0ef0*/  STL [R17], R12 ;  /* 0x0000000c11007387 */ /* 0x0003e80000100800 */
[----:B------:R1:W-:Y:S02]  /*0f00*/  STL [R15], R8 ;  /* 0x000000080f007387 */ /* 0x0003e40000100800 */
.L_x_39:
[----:B------:R-:W-:Y:S05]  /*0f10*/  @!P1 BRA `(.L_x_35) ;  /* 0x0000000000309947 */ /* 0x000fea0003800000 */
[----:B0-----:R-:W0:Y:S01]  /*0f20*/  LDC.64 R6, c[0x0][0x398] ;  /* 0x0000e600ff067b82 */ /* 0x001e220000000a00 */
[----:B------:R-:W-:-:S07]  /*0f30*/  IMAD.MOV R0, RZ, RZ, -R0 ;  /* 0x000000ffff007224 */ /* 0x000fce00078e0a00 */
.L_x_40:
[C---:B0-----:R-:W-:Y:S01]  /*0f40*/  IMAD.WIDE.U32 R4, R16.reuse, 0x4, R6 ;  /* 0x0000000410047825 */ /* 0x041fe200078e0006 */
[----:B-12---:R-:W-:-:S05]  /*0f50*/  LEA R8, R16, R1, 0x2 ;  /* 0x0000000110087211 */ /* 0x006fca00078e10ff */
[----:B------:R-:W2:Y:S04]  /*0f60*/  LDG.E.CONSTANT R4, desc[UR10][R4.64+0x4] ;  /* 0x0000040a04047981 */ /* 0x000ea8000c1e9900 */
[----:B------:R-:W2:Y:S01]  /*0f70*/  LDL R9, [R8+0x4] ;  /* 0x0000040008097983 */ /* 0x000ea20000100800 */
[----:B------:R-:W-:Y:S01]  /*0f80*/  VIADD R0, R0, 0x1 ;  /* 0x0000000100007836 */ /* 0x000fe20000000000 */
[----:B------:R-:W-:-:S04]  /*0f90*/  IADD3 R16, PT, PT, R16, -0x1, RZ ;  /* 0xffffffff10107810 */ /* 0x000fc80007ffe0ff */
[----:B------:R-:W-:Y:S01]  /*0fa0*/  ISETP.NE.AND P0, PT, R0, RZ, PT ;  /* 0x000000ff0000720c */ /* 0x000fe20003f05270 */
[----:B--2---:R-:W-:-:S05]  /*0fb0*/  IMAD R9, R9, R4, RZ ;  /* 0x0000000409097224 */ /* 0x004fca00078e02ff */
[----:B------:R2:W-:Y:S07]  /*0fc0*/  STL [R8], R9 ;  /* 0x0000000908007387 */ /* 0x0005ee0000100800 */
[----:B------:R-:W-:Y:S05]  /*0fd0*/  @P0 BRA `(.L_x_40) ;  /* 0xfffffffc00d80947 */ /* 0x000fea000383ffff */
.L_x_35:
[----:B0-2---:R-:W1:Y:S01]  /*0fe0*/  S2R R9, SR_CTAID.X ;  /* 0x0000000000097919 */ /* 0x005e620000002500 */
[----:B------:R-:W1:Y:S01]  /*0ff0*/  LDCU UR4, c[0x0][0x360] ;  /* 0x00006c00ff0477ac */ /* 0x000e620008000800 */
[----:B------:R-:W-:Y:S01]  /*1000*/  IMAD.MOV.U32 R5, RZ, RZ, RZ ;  /* 0x000000ffff057224 */ /* 0x000fe200078e00ff */
        /* <DEDUP_REMOVED lines=11> */
[----:B--2---:R-:W-:Y:S01]  /*10c0*/  R2UR UR6, R5 ;  /* 0x00000000050672ca */ /* 0x004fe200000e0000 */
[----:B------:R-:W-:Y:S01]  /*10d0*/  IMAD.MOV.U32 R5, RZ, RZ, R9 ;  /* 0x000000ffff057224 */ /* 0x000fe200078e0009 */
[----:B------:R-:W-:Y:S02]  /*10e0*/  R2UR UR7, R6 ;  /* 0x00000000060772ca */ /* 0x000fe400000e0000 */
[----:B------:R-:W-:-:S02]  /*10f0*/  R2UR UR8, R7 ;  /* 0x00000000070872ca */ /* 0x000fc400000e0000 */
[----:B------:R-:W-:Y:S02]  /*1100*/  MOV R7, R8 ;  /* 0x0000000800077202 */ /* 0x000fe40000000f00 */
[----:B------:R-:W-:-:S05]  /*1110*/  SHF.R.S32.HI R6, RZ, 0x1f, R4 ;  /* 0x0000001fff067819 */ /* 0x000fca0000011404 */
[----:B------:R-:W-:Y:S02]  /*1120*/  USHF.R.S32.HI UR9, URZ, 0x1f, UR6 ;  /* 0x0000001fff097899 */ /* 0x000fe40008011406 */
[----:B------:R-:W-:Y:S02]  /*1130*/  USHF.R.S32.HI UR12, URZ, 0x1f, UR7 ;  /* 0x0000001fff0c7899 */ /* 0x000fe40008011407 */
[----:B0--3--:R-:W-:-:S12]  /*1140*/  USHF.R.S32.HI UR13, URZ, 0x1f, UR8 ;  /* 0x0000001fff0d7899 */ /* 0x009fd80008011408 */
.L_x_69:
[----:B------:R-:W-:Y:S01]  /*1150*/  ISETP.GE.AND P1, PT, R0, 0x1, PT ;  /* 0x000000010000780c */ /* 0x000fe20003f26270 */
[----:B------:R-:W-:-:S12]  /*1160*/  HFMA2 R8, -RZ, RZ, 0, 0 ;  /* 0x00000000ff087431 */ /* 0x000fd800000001ff */
[----:B------:R-:W-:Y:S05]  /*1170*/  @!P1 BRA `(.L_x_42) ;  /* 0x0000000000f09947 */ /* 0x000fea0003800000 */
[----:B------:R-:W-:Y:S01]  /*1180*/  LOP3.LUT R8, R5, R6, RZ, 0xfc, !PT ;  /* 0x0000000605087212 */ /* 0x000fe200078efcff */
[----:B------:R-:W-:Y:S03]  /*1190*/  BSSY.RECONVERGENT B1, `(.L_x_43) ;  /* 0x000001b000017945 */ /* 0x000fe60003800200 */
[----:B------:R-:W-:-:S13]  /*11a0*/  ISETP.NE.U32.AND P0, PT, R8, RZ, PT ;  /* 0x000000ff0800720c */ /* 0x000fda0003f05070 */
[----:B------:R-:W-:Y:S05]  /*11b0*/  @P0 BRA `(.L_x_44) ;  /* 0x0000000000500947 */ /* 0x000fea0003800000 */
[----:B------:R-:W0:Y:S01]  /*11c0*/  I2F.U32.RP R10, R4 ;  /* 0x00000004000a7306 */ /* 0x000e220000209000 */
[----:B------:R-:W-:Y:S02]  /*11d0*/  IADD3 R11, PT, PT, RZ, -R4, RZ ;  /* 0x80000004ff0b7210 */ /* 0x000fe40007ffe0ff */
[----:B------:R-:W-:Y:S02]  /*11e0*/  ISETP.NE.U32.AND P3, PT, R4, RZ, PT ;  /* 0x000000ff0400720c */ /* 0x000fe40003f65070 */
[----:B------:R-:W-:-:S03]  /*11f0*/  MOV R19, RZ ;  /* 0x000000ff00137202 */ /* 0x000fc60000000f00 */
[----:B0-----:R-:W0:Y:S02]  /*1200*/  MUFU.RCP R10, R10 ;  /* 0x0000000a000a7308 */ /* 0x001e240000001000 */
[----:B0-----:R-:W-:-:S06]  /*1210*/  VIADD R8, R10, 0xffffffe ;  /* 0x0ffffffe0a087836 */ /* 0x001fcc0000000000 */
[----:B------:R0:W1:Y:S02]  /*1220*/  F2I.FTZ.U32.TRUNC.NTZ R9, R8 ;  /* 0x0000000800097305 */ /* 0x000064000021f000 */
[----:B0-----:R-:W-:Y:S02]  /*1230*/  IMAD.MOV.U32 R8, RZ, RZ, RZ ;  /* 0x000000ffff087224 */ /* 0x001fe400078e00ff */
[----:B-1----:R-:W-:-:S04]  /*1240*/  IMAD R11, R11, R9, RZ ;  /* 0x000000090b0b7224 */ /* 0x002fc800078e02ff */
[----:B------:R-:W-:-:S06]  /*1250*/  IMAD.HI.U32 R12, R9, R11, R8 ;  /* 0x0000000b090c7227 */ /* 0x000fcc00078e0008 */
[----:B------:R-:W-:-:S05]  /*1260*/  IMAD.HI.U32 R18, R12, R7, RZ ;  /* 0x000000070c127227 */ /* 0x000fca00078e00ff */
[----:B------:R-:W-:-:S05]  /*1270*/  IADD3 R9, PT, PT, -R18, RZ, RZ ;  /* 0x000000ff12097210 */ /* 0x000fca0007ffe1ff */
[----:B------:R-:W-:-:S05]  /*1280*/  IMAD R9, R4, R9, R7 ;  /* 0x0000000904097224 */ /* 0x000fca00078e0207 */
[----:B------:R-:W-:-:S13]  /*1290*/  ISETP.GE.U32.AND P0, PT, R9, R4, PT ;  /* 0x000000040900720c */ /* 0x000fda0003f06070 */
[----:B------:R-:W-:Y:S01]  /*12a0*/  @P0 IMAD.IADD R9, R9, 0x1, -R4 ;  /* 0x0000000109090824 */ /* 0x000fe200078e0a04 */
[----:B------:R-:W-:-:S04]  /*12b0*/  @P0 IADD3 R18, PT, PT, R18, 0x1, RZ ;  /* 0x0000000112120810 */ /* 0x000fc80007ffe0ff */
[----:B------:R-:W-:-:S13]  /*12c0*/  ISETP.GE.U32.AND P2, PT, R9, R4, PT ;  /* 0x000000040900720c */ /* 0x000fda0003f46070 */
[----:B------:R-:W-:Y:S01]  /*12d0*/  @P2 VIADD R18, R18, 0x1 ;  /* 0x0000000112122836 */ /* 0x000fe20000000000 */
[----:B------:R-:W-:Y:S01]  /*12e0*/  @!P3 LOP3.LUT R18, RZ, R4, RZ, 0x33, !PT ;  /* 0x00000004ff12b212 */ /* 0x000fe200078e33ff */
[----:B------:R-:W-:Y:S06]  /*12f0*/  BRA `(.L_x_45) ;  /* 0x0000000000107947 */ /* 0x000fec0003800000 */
.L_x_44:
[----:B------:R-:W-:Y:S01]  /*1300*/  IMAD.MOV.U32 R11, RZ, RZ, R4 ;  /* 0x000000ffff0b7224 */ /* 0x000fe200078e0004 */
[----:B------:R-:W-:Y:S02]  /*1310*/  MOV R9, R6 ;  /* 0x0000000600097202 */ /* 0x000fe40000000f00 */
[----:B------:R-:W-:-:S07]  /*1320*/  MOV R10, 0x1340 ;  /* 0x00001340000a7802 */ /* 0x000fce0000000f00 */
[----:B------:R-:W-:Y:S05]  /*1330*/  CALL.REL.NOINC `($__internal_2_$__cuda_sm20_div_s64) ;  /* 0x0000001000707944 */ /* 0x000fea0003c00000 */
.L_x_45:
[----:B------:R-:W-:Y:S05]  /*1340*/  BSYNC.RECONVERGENT B1 ;  /* 0x0000000000017941 */ /* 0x000fea0003800200 */
.L_x_43:
        /* <DEDUP_REMOVED lines=8> */
[----:B------:R-:W-:Y:S02]  /*13d0*/  IADD3 R11, PT, PT, RZ, -R13, RZ ;  /* 0x8000000dff0b7210 */ /* 0x000fe40007ffe0ff */
[----:B------:R-:W-:-:S05]  /*13e0*/  ISETP.NE.U32.AND P2, PT, R13, RZ, PT ;  /* 0x000000ff0d00720c */ /* 0x000fca0003f45070 */
        /* <DEDUP_REMOVED lines=10> */
[----:B------:R-:W-:-:S05]  /*1490*/  @P0 IMAD.IADD R18, R18, 0x1, -R13 ;  /* 0x0000000112120824 */ /* 0x000fca00078e0a0d */
[----:B------:R-:W-:-:S13]  /*14a0*/  ISETP.GE.U32.AND P0, PT, R18, R13, PT ;  /* 0x0000000d1200720c */ /* 0x000fda0003f06070 */
[----:B------:R-:W-:Y:S02]  /*14b0*/  @P0 IADD3 R18, PT, PT, -R13, R18, RZ ;  /* 0x000000120d120210 */ /* 0x000fe40007ffe1ff */
[----:B------:R-:W-:-:S05]  /*14c0*/  @!P2 LOP3.LUT R18, RZ, R13, RZ, 0x33, !PT ;  /* 0x0000000dff12a212 */ /* 0x000fca00078e33ff */
[----:B------:R-:W-:Y:S01]  /*14d0*/  IMAD.MOV.U32 R8, RZ, RZ, R18 ;  /* 0x000000ffff087224 */ /* 0x000fe200078e0012 */
[----:B------:R-:W-:Y:S06]  /*14e0*/  BRA `(.L_x_47) ;  /* 0x0000000000107947 */ /* 0x000fec0003800000 */
.L_x_46:
[----:B------:R-:W-:Y:S02]  /*14f0*/  MOV R11, R13 ;  /* 0x0000000d000b7202 */ /* 0x000fe40000000f00 */
[----:B------:R-:W-:-:S07]  /*1500*/  MOV R10, 0x1520 ;  /* 0x00001520000a7802 */ /* 0x000fce0000000f00 */
[----:B------:R-:W-:Y:S05]  /*1510*/  CALL.REL.NOINC `($__internal_3_$__cuda_sm20_rem_s64) ;  /* 0x0000001400447944 */ /* 0x000fea0003c00000 */
[----:B------:R-:W-:-:S07]  /*1520*/  IMAD.MOV.U32 R8, RZ, RZ, R18 ;  /* 0x000000ffff087224 */ /* 0x000fce00078e0012 */
.L_x_47:
[----:B------:R-:W-:Y:S05]  /*1530*/  BSYNC.RECONVERGENT B1 ;  /* 0x0000000000017941 */ /* 0x000fea0003800200 */
.L_x_42:
[----:B------:R-:W-:Y:S02]  /*1540*/  ISETP.GE.AND P2, PT, R0, 0x2, PT ;  /* 0x000000020000780c */ /* 0x000fe40003f46270 */
[----:B------:R-:W-:-:S11]  /*1550*/  MOV R29, RZ ;  /* 0x000000ff001d7202 */ /* 0x000fd60000000f00 */
[----:B------:R-:W-:Y:S05]  /*1560*/  @!P2 BRA `(.L_x_48) ;  /* 0x0000000000f0a947 */ /* 0x000fea0003800000 */
[----:B------:R-:W-:Y:S01]  /*1570*/  LOP3.LUT R9, R5, UR9, RZ, 0xfc, !PT ;  /* 0x0000000905097c12 */ /* 0x000fe2000f8efcff */
[----:B------:R-:W-:Y:S03]  /*1580*/  BSSY.RECONVERGENT B1, `(.L_x_49) ;  /* 0x000001b000017945 */ /* 0x000fe60003800200 */
[----:B------:R-:W-:-:S13]  /*1590*/  ISETP.NE.U32.AND P0, PT, R9, RZ, PT ;  /* 0x000000ff0900720c */ /* 0x000fda0003f05070 */
[----:B------:R-:W-:Y:S05]  /*15a0*/  @P0 BRA `(.L_x_50) ;  /* 0x0000000000500947 */ /* 0x000fea0003800000 */
[----:B------:R-:W0:Y:S01]  /*15b0*/  I2F.U32.RP R9, UR6 ;  /* 0x0000000600097d06 */ /* 0x000e220008209000 */
[----:B------:R-:W-:Y:S01]  /*15c0*/  IADD3 R13, PT, PT, RZ, -UR6, RZ ;  /* 0x80000006ff0d7c10 */ /* 0x000fe2000fffe0ff */
[----:B------:R-:W-:Y:S01]  /*15d0*/  HFMA2 R19, -RZ, RZ, 0, 0 ;  /* 0x00000000ff137431 */ /* 0x000fe200000001ff */
[----:B------:R-:W-:-:S05]  /*15e0*/  ISETP.NE.U32.AND P4, PT, RZ, UR6, PT ;  /* 0x00000006ff007c0c */ /* 0x000fca000bf85070 */
        /* <DEDUP_REMOVED lines=8> */
[----:B------:R-:W-:-:S05]  /*1670*/  IMAD R11, R12, UR6, R7 ;  /* 0x000000060c0b7c24 */ /* 0x000fca000f8e0207 */
[----:B------:R-:W-:-:S13]  /*1680*/  ISETP.GE.U32.AND P0, PT, R11, UR6, PT ;  /* 0x000000060b007c0c */ /* 0x000fda000bf06070 */
[----:B------:R-:W-:Y:S01]  /*1690*/  @P0 VIADD R11, R11, -UR6 ;  /* 0x800000060b0b0c36 */ /* 0x000fe20008000000 */
[----:B------:R-:W-:-:S04]  /*16a0*/  @P0 IADD3 R18, PT, PT, R18, 0x1, RZ ;  /* 0x0000000112120810 */ /* 0x000fc80007ffe0ff */
[----:B------:R-:W-:-:S13]  /*16b0*/  ISETP.GE.U32.AND P3, PT, R11, UR6, PT ;  /* 0x000000060b007c0c */ /* 0x000fda000bf66070 */
[----:B------:R-:W-:Y:S01]  /*16c0*/  @P3 VIADD R18, R18, 0x1 ;  /* 0x0000000112123836 */ /* 0x000fe20000000000 */
[----:B------:R-:W-:Y:S01]  /*16d0*/  @!P4 LOP3.LUT R18, RZ, UR6, RZ, 0x33, !PT ;  /* 0x00000006ff12cc12 */ /* 0x000fe2000f8e33ff */
[----:B------:R-:W-:Y:S06]  /*16e0*/  BRA `(.L_x_51) ;  /* 0x0000000000107947 */ /* 0x000fec0003800000 */
.L_x_50:
[----:B------:R-:W-:Y:S01]  /*16f0*/  IMAD.U32 R11, RZ, RZ, UR6 ;  /* 0x00000006ff0b7e24 */ /* 0x000fe2000f8e00ff */
[----:B------:R-:W-:Y:S02]  /*1700*/  MOV R9, UR9 ;  /* 0x0000000900097c02 */ /* 0x000fe40008000f00 */
[----:B------:R-:W-:-:S07]  /*1710*/  MOV R10, 0x1730 ;  /* 0x00001730000a7802 */ /* 0x000fce0000000f00 */
[----:B------:R-:W-:Y:S05]  /*1720*/  CALL.REL.NOINC `($__internal_2_$__cuda_sm20_div_s64) ;  /* 0x0000000c00747944 */ /* 0x000fea0003c00000 */
.L_x_51:
[----:B------:R-:W-:Y:S05]  /*1730*/  BSYNC.RECONVERGENT B1 ;  /* 0x0000000000017941 */ /* 0x000fea0003800200 */
.L_x_49:
        /* <DEDUP_REMOVED lines=23> */
[----:B------:R-:W-:Y:S01]  /*18b0*/  @!P3 LOP3.LUT R18, RZ, R15, RZ, 0x33, !PT ;  /* 0x0000000fff12b212 */ /* 0x000fe200078e33ff */
[----:B------:R-:W-:Y:S06]  /*18c0*/  BRA `(.L_x_54) ;  /* 0x0000000000107947 */ /* 0x000fec0003800000 */
.L_x_53:
[----:B------:R-:W-:Y:S01]  /*18d0*/  IMAD.MOV.U32 R11, RZ, RZ, R15 ;  /* 0x000000ffff0b7224 */ /* 0x000fe200078e000f */
[----:B------:R-:W-:Y:S02]  /*18e0*/  MOV R9, R13 ;  /* 0x0000000d00097202 */ /* 0x000fe40000000f00 */
[----:B------:R-:W-:-:S07]  /*18f0*/  MOV R10, 0x1910 ;  /* 0x00001910000a7802 */ /* 0x000fce0000000f00 */
[----:B------:R-:W-:Y:S05]  /*1900*/  CALL.REL.NOINC `($__internal_3_$__cuda_sm20_rem_s64) ;  /* 0x0000001000487944 */ /* 0x000fea0003c00000 */
.L_x_54:
[----:B------:R-:W-:Y:S05]  /*1910*/  BSYNC.RECONVERGENT B1 ;  /* 0x0000000000017941 */ /* 0x000fea0003800200 */
.L_x_52:
[----:B------:R-:W-:-:S07]  /*1920*/  IMAD.MOV.U32 R29, RZ, RZ, R18 ;  /* 0x000000ffff1d7224 */ /* 0x000fce00078e0012 */
.L_x_48:
[----:B------:R-:W-:Y:S01]  /*1930*/  ISETP.GE.AND P3, PT, R0, 0x3, PT ;  /* 0x000000030000780c */ /* 0x000fe20003f66270 */
[----:B------:R-:W-:-:S12]  /*1940*/  HFMA2 R28, -RZ, RZ, 0, 0 ;  /* 0x00000000ff1c7431 */ /* 0x000fd800000001ff */
[----:B------:R-:W-:Y:S05]  /*1950*/  @!P3 BRA `(.L_x_55) ;  /* 0x0000000000f0b947 */ /* 0x000fea0003800000 */
[----:B------:R-:W-:Y:S01]  /*1960*/  LOP3.LUT R9, R5, UR12, RZ, 0xfc, !PT ;  /* 0x0000000c05097c12 */ /* 0x000fe2000f8efcff */
[----:B------:R-:W-:Y:S03]  /*1970*/  BSSY.RECONVERGENT B1, `(.L_x_56) ;  /* 0x000001b000017945 */ /* 0x000fe60003800200 */
[----:B------:R-:W-:-:S13]  /*1980*/  ISETP.NE.U32.AND P0, PT, R9, RZ, PT ;  /* 0x000000ff0900720c */ /* 0x000fda0003f05070 */
[----:B------:R-:W-:Y:S05]  /*1990*/  @P0 BRA `(.L_x_57) ;  /* 0x0000000000500947 */ /* 0x000fea0003800000 */
[----:B------:R-:W0:Y:S01]  /*19a0*/  I2F.U32.RP R9, UR7 ;  /* 0x0000000700097d06 */ /* 0x000e220008209000 */
[----:B------:R-:W-:Y:S02]  /*19b0*/  IADD3 R13, PT, PT, RZ, -UR7, RZ ;  /* 0x80000007ff0d7c10 */ /* 0x000fe4000fffe0ff */
[----:B------:R-:W-:Y:S02]  /*19c0*/  ISETP.NE.U32.AND P5, PT, RZ, UR7, PT ;  /* 0x00000007ff007c0c */ /* 0x000fe4000bfa5070 */
        /* <DEDUP_REMOVED lines=17> */
.L_x_57:
[----:B------:R-:W-:Y:S01]  /*1ae0*/  IMAD.U32 R11, RZ, RZ, UR7 ;  /* 0x00000007ff0b7e24 */ /* 0x000fe2000f8e00ff */
[----:B------:R-:W-:Y:S02]  /*1af0*/  MOV R9, UR12 ;  /* 0x0000000c00097c02 */ /* 0x000fe40008000f00 */
[----:B------:R-:W-:-:S07]  /*1b00*/  MOV R10, 0x1b20 ;  /* 0x00001b20000a7802 */ /* 0x000fce0000000f00 */
[----:B------:R-:W-:Y:S05]  /*1b10*/  CALL.REL.NOINC `($__internal_2_$__cuda_sm20_div_s64) ;  /* 0x0000000800787944 */ /* 0x000fea0003c00000 */
.L_x_58:
[----:B------:R-:W-:Y:S05]  /*1b20*/  BSYNC.RECONVERGENT B1 ;  /* 0x0000000000017941 */ /* 0x000fea0003800200 */
.L_x_56:
        /* <DEDUP_REMOVED lines=25> */
.L_x_60:
[----:B------:R-:W-:Y:S01]  /*1cc0*/  IMAD.MOV.U32 R11, RZ, RZ, R15 ;  /* 0x000000ffff0b7224 */ /* 0x000fe200078e000f */
[----:B------:R-:W-:Y:S02]  /*1cd0*/  MOV R9, R13 ;  /* 0x0000000d00097202 */ /* 0x000fe40000000f00 */
[----:B------:R-:W-:-:S07]  /*1ce0*/  MOV R10, 0x1d00 ;  /* 0x00001d00000a7802 */ /* 0x000fce0000000f00 */
[----:B------:R-:W-:Y:S05]  /*1cf0*/  CALL.REL.NOINC `($__internal_3_$__cuda_sm20_rem_s64) ;  /* 0x0000000c004c7944 */ /* 0x000fea0003c00000 */
.L_x_61:
[----:B------:R-:W-:Y:S05]  /*1d00*/  BSYNC.RECONVERGENT B1 ;  /* 0x0000000000017941 */ /* 0x000fea0003800200 */
.L_x_59:
[----:B------:R-:W-:-:S07]  /*1d10*/  IMAD.MOV.U32 R28, RZ, RZ, R18 ;  /* 0x000000ffff1c7224 */ /* 0x000fce00078e0012 */
.L_x_55:
        /* <DEDUP_REMOVED lines=27> */
.L_x_64:
[----:B------:R-:W-:Y:S01]  /*1ed0*/  IMAD.U32 R11, RZ, RZ, UR8 ;  /* 0x00000008ff0b7e24 */ /* 0x000fe2000f8e00ff */
[----:B------:R-:W-:Y:S02]  /*1ee0*/  MOV R9, UR13 ;  /* 0x0000000d00097c02 */ /* 0x000fe40008000f00 */
[----:B------:R-:W-:-:S07]  /*1ef0*/  MOV R10, 0x1f10 ;  /* 0x00001f10000a7802 */ /* 0x000fce0000000f00 */
[----:B------:R-:W-:Y:S05]  /*1f00*/  CALL.REL.NOINC `($__internal_2_$__cuda_sm20_div_s64) ;  /* 0x00000004007c7944 */ /* 0x000fea0003c00000 */
.L_x_65:
[----:B------:R-:W-:Y:S05]  /*1f10*/  BSYNC.RECONVERGENT B1 ;  /* 0x0000000000017941 */ /* 0x000fea0003800200 */
.L_x_63:
        /* <DEDUP_REMOVED lines=25> */
.L_x_67:
[----:B------:R-:W-:Y:S01]  /*20b0*/  IMAD.MOV.U32 R11, RZ, RZ, R15 ;  /* 0x000000ffff0b7224 */ /* 0x000fe200078e000f */
[----:B------:R-:W-:Y:S02]  /*20c0*/  MOV R9, R13 ;  /* 0x0000000d00097202 */ /* 0x000fe40000000f00 */
[----:B------:R-:W-:-:S07]  /*20d0*/  MOV R10, 0x20f0 ;  /* 0x000020f0000a7802 */ /* 0x000fce0000000f00 */
[----:B------:R-:W-:Y:S05]  /*20e0*/  CALL.REL.NOINC `($__internal_3_$__cuda_sm20_rem_s64) ;  /* 0x0000000800507944 */ /* 0x000fea0003c00000 */
.L_x_68:
[----:B------:R-:W-:Y:S05]  /*20f0*/  BSYNC.RECONVERGENT B1 ;  /* 0x0000000000017941 */ /* 0x000fea0003800200 */
.L_x_66:
[----:B------:R-:W-:-:S07]  /*2100*/  IMAD.MOV.U32 R26, RZ, RZ, R18 ;  /* 0x000000ffff1a7224 */ /* 0x000fce00078e0012 */
.L_x_62:
[----:B------:R-:W0:Y:S08]  /*2110*/  @P1 LDC.64 R12, c[0x0][0x3b0] ;  /* 0x0000ec00ff0c1b82 */ /* 0x000e300000000a00 */
[----:B------:R-:W1:Y:S08]  /*2120*/  @P1 LDC.64 R10, c[0x0][0x3a0] ;  /* 0x0000e800ff0a1b82 */ /* 0x000e700000000a00 */
[----:B------:R-:W2:Y:S08]  /*2130*/  @P2 LDC.64 R18, c[0x0][0x3b0] ;  /* 0x0000ec00ff122b82 */ /* 0x000eb00000000a00 */
[----:B------:R-:W3:Y:S01]  /*2140*/  @P2 LDC.64 R24, c[0x0][0x3a0] ;  /* 0x0000e800ff182b82 */ /* 0x000ee20000000a00 */
[----:B0-----:R-:W4:Y:S07]  /*2150*/  @P1 LDG.E.CONSTANT R13, desc[UR10][R12.64] ;  /* 0x0000000a0c0d1981 */ /* 0x001f2e000c1e9900 */
[----:B------:R-:W0:Y:S01]  /*2160*/  @P3 LDC.64 R16, c[0x0][0x3b0] ;  /* 0x0000ec00ff103b82 */ /* 0x000e220000000a00 */
[----:B-1----:R1:W5:Y:S07]  /*2170*/  @P1 LDG.E.CONSTANT R12, desc[UR10][R10.64] ;  /* 0x0000000a0a0c1981 */ /* 0x00236e000c1e9900 */
[----:B------:R-:W1:Y:S01]  /*2180*/  @P3 LDC.64 R14, c[0x0][0x3a0] ;  /* 0x0000e800ff0e3b82 */ /* 0x000e620000000a00 */
[----:B--2---:R-:W2:Y:S04]  /*2190*/  @P2 LDG.E.CONSTANT R18, desc[UR10][R18.64+0x4] ;  /* 0x0000040a12122981 */ /* 0x004ea8000c1e9900 */
[----:B---3--:R-:W3:Y:S04]  /*21a0*/  @P2 LDG.E.CONSTANT R25, desc[UR10][R24.64+0x4] ;  /* 0x0000040a18192981 */ /* 0x008ee8000c1e9900 */
[----:B0-----:R-:W3:Y:S01]  /*21b0*/  @P3 LDG.E.CONSTANT R17, desc[UR10][R16.64+0x8] ;  /* 0x0000080a10113981 */ /* 0x001ee2000c1e9900 */
[----:B------:R-:W0:Y:S03]  /*21c0*/  @P4 LDC.64 R22, c[0x0][0x3b0] ;  /* 0x0000ec00ff164b82 */ /* 0x000e260000000a00 */
[----:B-1----:R1:W3:Y:S05]  /*21d0*/  @P3 LDG.E.CONSTANT R19, desc[UR10][R14.64+0x8] ;  /* 0x0000080a0e133981 */ /* 0x0022ea000c1e9900 */
[----:B------:R-:W1:Y:S01]  /*21e0*/  @P4 LDC.64 R20, c[0x0][0x3a0] ;  /* 0x0000e800ff144b82 */ /* 0x000e620000000a00 */
[----:B0-----:R-:W3:Y:S04]  /*21f0*/  @P4 LDG.E.CONSTANT R27, desc[UR10][R22.64+0xc] ;  /* 0x00000c0a161b4981 */ /* 0x001ee8000c1e9900 */
[----:B-1----:R0:W3:Y:S01]  /*2200*/  @P4 LDG.E.CONSTANT R9, desc[UR10][R20.64+0xc] ;  /* 0x00000c0a14094981 */ /* 0x0020e2000c1e9900 */
[----:B------:R-:W-:-:S02]  /*2210*/  CS2R R10, SRZ ;  /* 0x00000000000a7805 */ /* 0x000fc4000001ff00 */
[----:B------:R-:W1:Y:S08]  /*2220*/  @P1 LDC.64 R14, c[0x0][0x3a8] ;  /* 0x0000ea00ff0e1b82 */ /* 0x000e700000000a00 */
[----:B0-----:R-:W0:Y:S08]  /*2230*/  @P3 LDC.64 R20, c[0x0][0x3b8] ;  /* 0x0000ee00ff143b82 */ /* 0x001e300000000a00 */
[----:B------:R-:W1:Y:S01]  /*2240*/  @P3 LDC.64 R22, c[0x0][0x3a8] ;  /* 0x0000ea00ff163b82 */ /* 0x000e620000000a00 */
[----:B0-----:R-:W3:Y:S04]  /*2250*/  @P3 LDG.E.CONSTANT R21, desc[UR10][R20.64+0x8] ;  /* 0x0000080a14153981 */ /* 0x001ee8000c1e9900 */
[----:B-1----:R-:W3:Y:S01]  /*2260*/  @P3 LDG.E.CONSTANT R23, desc[UR10][R22.64+0x8] ;  /* 0x0000080a16173981 */ /* 0x002ee2000c1e9900 */
[----:B----4-:R-:W-:-:S05]  /*2270*/  @P1 IADD3 R13, PT, PT, R13, R8, RZ ;  /* 0x000000080d0d1210 */ /* 0x010fca0007ffe0ff */
[----:B-----5:R-:W-:Y:S02]  /*2280*/  @P1 IMAD.WIDE R10, R13, R12, RZ ;  /* 0x0000000c0d0a1225 */ /* 0x020fe400078e02ff */
[----:B------:R-:W0:Y:S02]  /*2290*/  @P1 LDC.64 R12, c[0x0][0x3b8] ;  /* 0x0000ee00ff0c1b82 */ /* 0x000e240000000a00 */
[----:B--2---:R-:W-:-:S04]  /*22a0*/  @P2 IMAD.IADD R18, R18, 0x1, R29 ;  /* 0x0000000112122824 */ /* 0x004fc800078e021d */
[----:B---3--:R-:W-:Y:S01]  /*22b0*/  @P2 IMAD.WIDE R10, R18, R25, R10 ;  /* 0x00000019120a2225 */ /* 0x008fe200078e020a */
[----:B------:R-:W-:Y:S02]  /*22c0*/  @P3 IADD3 R18, PT, PT, R17, R28, RZ ;  /* 0x0000001c11123210 */ /* 0x000fe40007ffe0ff */
[----:B------:R-:W1:Y:S01]  /*22d0*/  @P2 LDC.64 R16, c[0x0][0x3b8] ;  /* 0x0000ee00ff102b82 */ /* 0x000e620000000a00 */
[----:B0-----:R-:W2:Y:S02]  /*22e0*/  @P1 LDG.E.CONSTANT R13, desc[UR10][R12.64] ;  /* 0x0000000a0c0d1981 */ /* 0x001ea4000c1e9900 */
[----:B------:R-:W-:-:S05]  /*22f0*/  @P3 IMAD.WIDE R10, R18, R19, R10 ;  /* 0x00000013120a3225 */ /* 0x000fca00078e020a */
[----:B------:R-:W0:Y:S01]  /*2300*/  @P2 LDC.64 R18, c[0x0][0x3a8] ;  /* 0x0000ea00ff122b82 */ /* 0x000e220000000a00 */
[----:B------:R3:W4:Y:S07]  /*2310*/  @P1 LDG.E.CONSTANT R12, desc[UR10][R14.64] ;  /* 0x0000000a0e0c1981 */ /* 0x00072e000c1e9900 */
[----:B------:R-:W5:Y:S08]  /*2320*/  @P4 LDC.64 R24, c[0x0][0x3b8] ;  /* 0x0000ee00ff184b82 */ /* 0x000f700000000a00 */
[----:B---3--:R-:W3:Y:S01]  /*2330*/  @P4 LDC.64 R14, c[0x0][0x3a8] ;  /* 0x0000ea00ff0e4b82 */ /* 0x008ee20000000a00 */
[----:B-1----:R-:W4:Y:S01]  /*2340*/  @P2 LDG.E.CONSTANT R16, desc[UR10][R16.64+0x4] ;  /* 0x0000040a10102981 */ /* 0x002f22000c1e9900 */
[----:B------:R-:W-:-:S03]  /*2350*/  @P4 IMAD.IADD R27, R27, 0x1, R26 ;  /* 0x000000011b1b4824 */ /* 0x000fc600078e021a */
[----:B0-----:R-:W4:Y:S01]  /*2360*/  @P2 LDG.E.CONSTANT R18, desc[UR10][R18.64+0x4] ;  /* 0x0000040a12122981 */ /* 0x001f22000c1e9900 */
[----:B------:R-:W-:-:S03]  /*2370*/  @P4 IMAD.WIDE R10, R27, R9, R10 ;  /* 0x000000091b0a4225 */ /* 0x000fc600078e020a */
[----:B-----5:R-:W5:Y:S04]  /*2380*/  @P4 LDG.E.CONSTANT R25, desc[UR10][R24.64+0xc] ;  /* 0x00000c0a18194981 */ /* 0x020f68000c1e9900 */
[----:B---3--:R0:W3:Y:S02]  /*2390*/  @P4 LDG.E.CONSTANT R27, desc[UR10][R14.64+0xc] ;  /* 0x00000c0a0e1b4981 */ /* 0x0080e4000c1e9900 */
[----:B0-----:R-:W-:-:S04]  /*23a0*/  LEA R14, P0, R10, UR16, 0x2 ;  /* 0x000000100a0e7c11 */ /* 0x001fc8000f8010ff */
[----:B------:R-:W-:-:S05]  /*23b0*/  LEA.HI.X R15, R10, UR17, R11, 0x2, P0 ;  /* 0x000000110a0f7c11 */ /* 0x000fca00080f140b */
[----:B------:R-:W3:Y:S01]  /*23c0*/  LDG.E.CONSTANT R17, desc[UR10][R14.64] ;  /* 0x0000000a0e117981 */ /* 0x000ee2000c1e9900 */
[----:B------:R-:W-:Y:S02]  /*23d0*/  @P3 IADD3 R21, PT, PT, R21, R28, RZ ;  /* 0x0000001c15153210 */ /* 0x000fe40007ffe0ff */
[----:B--2---:R-:W-:Y:S02]  /*23e0*/  @P1 IADD3 R13, PT, PT, R13, R8, RZ ;  /* 0x000000080d0d1210 */ /* 0x004fe40007ffe0ff */
[----:B------:R-:W-:-:S03]  /*23f0*/  CS2R R8, SRZ ;  /* 0x0000000000087805 */ /* 0x000fc6000001ff00 */
[----:B----4-:R-:W-:-:S04]  /*2400*/  @P1 IMAD.WIDE R8, R13, R12, RZ ;  /* 0x0000000c0d081225 */ /* 0x010fc800078e02ff */
[----:B------:R-:W-:-:S04]  /*2410*/  @P2 IMAD.IADD R29, R16, 0x1, R29 ;  /* 0x00000001101d2824 */ /* 0x000fc800078e021d */
[----:B------:R-:W-:-:S04]  /*2420*/  @P2 IMAD.WIDE R8, R29, R18, R8 ;  /* 0x000000121d082225 */ /* 0x000fc800078e0208 */
[----:B------:R-:W-:-:S04]  /*2430*/  @P3 IMAD.WIDE R8, R21, R23, R8 ;  /* 0x0000001715083225 */ /* 0x000fc800078e0208 */
[----:B-----5:R-:W-:-:S04]  /*2440*/  @P4 IMAD.IADD R25, R25, 0x1, R26 ;  /* 0x0000000119194824 */ /* 0x020fc800078e021a */
[----:B---3--:R-:W-:-:S03]  /*2450*/  @P4 IMAD.WIDE R8, R25, R27, R8 ;  /* 0x0000001b19084225 */ /* 0x008fc600078e0208 */
[----:B------:R-:W-:-:S04]  /*2460*/  LEA R10, P0, R8, UR18, 0x2 ;  /* 0x00000012080a7c11 */ /* 0x000fc8000f8010ff */
[----:B------:R-:W-:Y:S02]  /*2470*/  LEA.HI.X R11, R8, UR19, R9, 0x2, P0 ;  /* 0x00000013080b7c11 */ /* 0x000fe400080f1409 */
[----:B------:R-:W-:-:S04]  /*2480*/  IADD3 R7, P0, PT, R7, UR4, RZ ;  /* 0x0000000407077c10 */ /* 0x000fc8000ff1e0ff */
[----:B------:R-:W-:Y:S02]  /*2490*/  IADD3.X R5, PT, PT, R5, UR5, RZ, P0, !PT ;  /* 0x0000000505057c10 */ /* 0x000fe400087fe4ff */
[----:B------:R-:W-:Y:S01]  /*24a0*/  ISETP.GE.U32.AND P0, PT, R7, R2, PT ;  /* 0x000000020700720c */ /* 0x000fe20003f06070 */
[----:B------:R0:W-:Y:S03]  /*24b0*/  STG.E desc[UR10][R10.64], R17 ;  /* 0x000000110a007986 */ /* 0x0001e6000c10190a */
[----:B------:R-:W-:-:S13]  /*24c0*/  ISETP.GE.AND.EX P0, PT, R5, R3, PT, P0 ;  /* 0x000000030500720c */ /* 0x000fda0003f06300 */
[----:B0-----:R-:W-:Y:S05]  /*24d0*/  @!P0 BRA `(.L_x_69) ;  /* 0xffffffec001c8947 */ /* 0x001fea000383ffff */
[----:B------:R-:W-:Y:S05]  /*24e0*/  BSYNC.RECONVERGENT B0 ;  /* 0x0000000000007941 */ /* 0x000fea0003800200 */
.L_x_41:
[----:B------:R-:W-:Y:S05]  /*24f0*/  EXIT ;  /* 0x000000000000794d */ /* 0x000fea0003800000 */
        .weak           $__internal_2_$__cuda_sm20_div_s64
        .type           $__internal_2_$__cuda_sm20_div_s64,@function
        .size           $__internal_2_$__cuda_sm20_div_s64,($__internal_3_$__cuda_sm20_rem_s64 - $__internal_2_$__cuda_sm20_div_s64)
$__internal_2_$__cuda_sm20_div_s64:
        /* <DEDUP_REMOVED lines=82> */
[----:B------:R-:W-:Y:S06]  /*2a20*/  RET.REL.NODEC R10 `(_ZN36_GLOBAL__N__12d6daaf_4_k_cu_ccf3241925tensor_copy_region_kernelILi256EEEvPKfPfiPKiS5_S5_S5_S5_) ;  /* 0xffffffd40a747950 */ /* 0x000fec0003c3ffff */
        .weak           $__internal_3_$__cuda_sm20_rem_s64
        .type           $__internal_3_$__cuda_sm20_rem_s64,@function
        .size           $__internal_3_$__cuda_sm20_rem_s64,(.L_x_74 - $__internal_3_$__cuda_sm20_rem_s64)
$__internal_3_$__cuda_sm20_rem_s64:
        /* <DEDUP_REMOVED lines=71> */
[----:B------:R-:W-:Y:S06]  /*2ea0*/  RET.REL.NODEC R10 `(_ZN36_GLOBAL__N__12d6daaf_4_k_cu_ccf3241925tensor_copy_region_kernelILi256EEEvPKfPfiPKiS5_S5_S5_S5_) ;  /* 0xffffffd00a547950 */ /* 0x000fec0003c3ffff */
.L_x_70:
        /* <DEDUP_REMOVED lines=13> */
.L_x_74:


//--------------------- .nv.shared.reserved.0     --------------------------
	.section	.nv.shared.reserved.0,"aw",@nobits
	.weak		__nv_reservedSMEM_offset_0_alias
	.size		__nv_reservedSMEM_offset_0_alias, 0, 64
	.other		__nv_reservedSMEM_offset_0_alias,@"STO_CUDA_RESERVED_SHARED STV_DEFAULT"
__nv_reservedSMEM_offset_0_alias:
	.zero		0
	.zero		64


//--------------------- .nv.constant0._ZN36_GLOBAL__N__12d6daaf_4_k_cu_ccf3241924tensor_add_region_kernelILi256EEEvPKfPfiPKiS5_S5_S5_S5_ --------------------------
	.section	.nv.constant0._ZN36_GLOBAL__N__12d6daaf_4_k_cu_ccf3241924tensor_add_region_kernelILi256EEEvPKfPfiPKiS5_S5_S5_S5_,"a",@progbits
	.sectionflags	@""
	.align	4
.nv.constant0._ZN36_GLOBAL__N__12d6daaf_4_k_cu_ccf3241924tensor_add_region_kernelILi256EEEvPKfPfiPKiS5_S5_S5_S5_:
	.zero		960


//--------------------- .nv.constant0._ZN36_GLOBAL__N__12d6daaf_4_k_cu_ccf3241925tensor_copy_region_kernelILi256EEEvPKfPfiPKiS5_S5_S5_S5_ --------------------------
	.section	.nv.constant0._ZN36_GLOBAL__N__12d6daaf_4_k_cu_ccf3241925tensor_copy_region_kernelILi256EEEvPKfPfiPKiS5_S5_S5_S5_,"a",@progbits
	.sectionflags	@""
	.align	4
.nv.constant0._ZN36_GLOBAL__N__12d6daaf_4_k_cu_ccf3241925tensor_copy_region_kernelILi256EEEvPKfPfiPKiS5_S5_S5_S5_:
	.zero		960


//--------------------- SYMBOLS --------------------------

	.type		.nv.reservedSmem.offset0,@object
	.size		.nv.reservedSmem.offset0,0x4
